	.target	sm_90a

	.elftype	@"ET_EXEC"


//--------------------- .note.nv.tkinfo           --------------------------
	.section	.note.nv.tkinfo,"",@"SHT_NOTE"
	.sectionflags	@"SHF_NOTE_NV_TKINFO"
	.tkinfo
        /*0018*/ 	.word	0x00000002
        /*0030*/ 	.string	""
        /*0030*/ 	.string	"ptxas"
        /*0030*/ 	.string	"Cuda compilation tools, release 13.0, V13.0.88"
        /*0030*/ 	.string	"Build cuda_13.0.r13.0/compiler.36424714_0"
        /*0030*/ 	.string	"-v  -suppress-debug-info  -lineinfo  -arch sm_90a "



//--------------------- .note.nv.cuinfo           --------------------------
	.section	.note.nv.cuinfo,"",@"SHT_NOTE"
	.sectionflags	@"SHF_NOTE_NV_CUINFO"
        /*0018*/ 	.short	0x0002
        /*001a*/ 	.short	0x005a
        /*001c*/ 	.short	0x0082
	.zero		2


//--------------------- .nv.info                  --------------------------
	.section	.nv.info,"",@"SHT_CUDA_INFO"
	.align	4


	//----- nvinfo : EIATTR_REGCOUNT
	.align		4
        /*0000*/ 	.byte	0x04, 0x2f
        /*0002*/ 	.short	(.L_1 - .L_0)
	.align		4
.L_0:
        /*0004*/ 	.word	index@(gluon_wgmma)
        /*0008*/ 	.word	0x0000009a


	//----- nvinfo : EIATTR_FRAME_SIZE
	.align		4
.L_1:
        /*000c*/ 	.byte	0x04, 0x11
        /*000e*/ 	.short	(.L_3 - .L_2)
	.align		4
.L_2:
        /*0010*/ 	.word	index@(gluon_wgmma)
        /*0014*/ 	.word	0x00000000


	//----- nvinfo : EIATTR_MIN_STACK_SIZE
	.align		4
.L_3:
        /*0018*/ 	.byte	0x04, 0x12
        /*001a*/ 	.short	(.L_5 - .L_4)
	.align		4
.L_4:
        /*001c*/ 	.word	index@(gluon_wgmma)
        /*0020*/ 	.word	0x00000000
.L_5:


//--------------------- .nv.compat                --------------------------
	.section	.nv.compat,"",@"SHT_CUDA_COMPAT_INFO"
	.align	4
        /*0000*/ 	.byte	0x02, 0x09, 0x01, 0x00, 0x02, 0x02, 0x04, 0x00, 0x02, 0x05, 0x05, 0x00, 0x03, 0x07, 0x01, 0x01
        /*0010*/ 	.byte	0x02, 0x03, 0x03, 0x00, 0x02, 0x06, 0x01, 0x00, 0x04, 0x0b, 0x08, 0x00, 0x00, 0x00, 0x00, 0x00
        /*0020*/ 	.byte	0x00, 0x00, 0x00, 0x00


//--------------------- .nv.info.gluon_wgmma      --------------------------
	.section	.nv.info.gluon_wgmma,"",@"SHT_CUDA_INFO"
	.sectionflags	@""
	.align	4


	//----- nvinfo : EIATTR_CUDA_API_VERSION
	.align		4
        /*0000*/ 	.byte	0x04, 0x37
        /*0002*/ 	.short	(.L_7 - .L_6)
.L_6:
        /*0004*/ 	.word	0x00000082


	//----- nvinfo : EIATTR_KPARAM_INFO
	.align		4
.L_7:
        /*0008*/ 	.byte	0x04, 0x17
        /*000a*/ 	.short	(.L_9 - .L_8)
.L_8:
        /*000c*/ 	.word	0x00000000
        /*0010*/ 	.short	0x000a
        /*0012*/ 	.short	0x0048
        /*0014*/ 	.byte	0x00, 0xf4, 0x21, 0x00


	//----- nvinfo : EIATTR_KPARAM_INFO
	.align		4
.L_9:
        /*0018*/ 	.byte	0x04, 0x17
        /*001a*/ 	.short	(.L_11 - .L_10)
.L_10:
        /*001c*/ 	.word	0x00000000
        /*0020*/ 	.short	0x0009
        /*0022*/ 	.short	0x0040
        /*0024*/ 	.byte	0x00, 0xf4, 0x21, 0x00


	//----- nvinfo : EIATTR_KPARAM_INFO
	.align		4
.L_11:
        /*0028*/ 	.byte	0x04, 0x17
        /*002a*/ 	.short	(.L_13 - .L_12)
.L_12:
        /*002c*/ 	.word	0x00000000
        /*0030*/ 	.short	0x0008
        /*0032*/ 	.short	0x0038
        /*0034*/ 	.byte	0x00, 0xf0, 0x21, 0x00


	//----- nvinfo : EIATTR_KPARAM_INFO
	.align		4
.L_13:
        /*0038*/ 	.byte	0x04, 0x17
        /*003a*/ 	.short	(.L_15 - .L_14)
.L_14:
        /*003c*/ 	.word	0x00000000
        /*0040*/ 	.short	0x0007
        /*0042*/ 	.short	0x0030
        /*0044*/ 	.byte	0x00, 0xf0, 0x21, 0x00


	//----- nvinfo : EIATTR_KPARAM_INFO
	.align		4
.L_15:
        /*0048*/ 	.byte	0x04, 0x17
        /*004a*/ 	.short	(.L_17 - .L_16)
.L_16:
        /*004c*/ 	.word	0x00000000
        /*0050*/ 	.short	0x0006
        /*0052*/ 	.short	0x0028
        /*0054*/ 	.byte	0x00, 0xf0, 0x21, 0x00


	//----- nvinfo : EIATTR_KPARAM_INFO
	.align		4
.L_17:
        /*0058*/ 	.byte	0x04, 0x17
        /*005a*/ 	.short	(.L_19 - .L_18)
.L_18:
        /*005c*/ 	.word	0x00000000
        /*0060*/ 	.short	0x0005
        /*0062*/ 	.short	0x0020
        /*0064*/ 	.byte	0x00, 0xf0, 0x11, 0x00


	//----- nvinfo : EIATTR_KPARAM_INFO
	.align		4
.L_19:
        /*0068*/ 	.byte	0x04, 0x17
        /*006a*/ 	.short	(.L_21 - .L_20)
.L_20:
        /*006c*/ 	.word	0x00000000
        /*0070*/ 	.short	0x0004
        /*0072*/ 	.short	0x001c
        /*0074*/ 	.byte	0x00, 0xf0, 0x11, 0x00


	//----- nvinfo : EIATTR_KPARAM_INFO
	.align		4
.L_21:
        /*0078*/ 	.byte	0x04, 0x17
        /*007a*/ 	.short	(.L_23 - .L_22)
.L_22:
        /*007c*/ 	.word	0x00000000
        /*0080*/ 	.short	0x0003
        /*0082*/ 	.short	0x0018
        /*0084*/ 	.byte	0x00, 0xf0, 0x11, 0x00


	//----- nvinfo : EIATTR_KPARAM_INFO
	.align		4
.L_23:
        /*0088*/ 	.byte	0x04, 0x17
        /*008a*/ 	.short	(.L_25 - .L_24)
.L_24:
        /*008c*/ 	.word	0x00000000
        /*0090*/ 	.short	0x0002
        /*0092*/ 	.short	0x0010
        /*0094*/ 	.byte	0x00, 0xf4, 0x21, 0x00


	//----- nvinfo : EIATTR_KPARAM_INFO
	.align		4
.L_25:
        /*0098*/ 	.byte	0x04, 0x17
        /*009a*/ 	.short	(.L_27 - .L_26)
.L_26:
        /*009c*/ 	.word	0x00000000
        /*00a0*/ 	.short	0x0001
        /*00a2*/ 	.short	0x0008
        /*00a4*/ 	.byte	0x00, 0xf4, 0x21, 0x00


	//----- nvinfo : EIATTR_KPARAM_INFO
	.align		4
.L_27:
        /*00a8*/ 	.byte	0x04, 0x17
        /*00aa*/ 	.short	(.L_29 - .L_28)
.L_28:
        /*00ac*/ 	.word	0x00000000
        /*00b0*/ 	.short	0x0000
        /*00b2*/ 	.short	0x0000
        /*00b4*/ 	.byte	0x00, 0xf4, 0x21, 0x00


	//----- nvinfo : EIATTR_SPARSE_MMA_MASK
	.align		4
.L_29:
        /*00b8*/ 	.byte	0x03, 0x50
        /*00ba*/ 	.short	0x0000


	//----- nvinfo : EIATTR_MAXREG_COUNT
	.align		4
        /*00bc*/ 	.byte	0x03, 0x1b
        /*00be*/ 	.short	0x00ff


	//----- nvinfo : EIATTR_NUM_BARRIERS
	.align		4
        /*00c0*/ 	.byte	0x02, 0x4c
        /*00c2*/ 	.byte	0x01
	.zero		1


	//----- nvinfo : EIATTR_MERCURY_ISA_VERSION
	.align		4
        /*00c4*/ 	.byte	0x03, 0x5f
        /*00c6*/ 	.short	0x0101


	//----- nvinfo : EIATTR_INT_WARP_WIDE_INSTR_OFFSETS
	.align		4
        /*00c8*/ 	.byte	0x04, 0x31
        /*00ca*/ 	.short	(.L_31 - .L_30)


	//   ....[0]....
.L_30:
        /*00cc*/ 	.word	0x00001300


	//   ....[1]....
        /*00d0*/ 	.word	0x00001320


	//   ....[2]....
        /*00d4*/ 	.word	0x000013d0


	//   ....[3]....
        /*00d8*/ 	.word	0x00001cc0


	//   ....[4]....
        /*00dc*/ 	.word	0x00001cd0


	//   ....[5]....
        /*00e0*/ 	.word	0x00001d50


	//   ....[6]....
        /*00e4*/ 	.word	0x00001d60


	//   ....[7]....
        /*00e8*/ 	.word	0x000027b0


	//   ....[8]....
        /*00ec*/ 	.word	0x000027c0


	//----- nvinfo : EIATTR_COOP_GROUP_MASK_REGIDS
	.align		4
.L_31:
        /*00f0*/ 	.byte	0x04, 0x29
        /*00f2*/ 	.short	(.L_33 - .L_32)


	//   ....[0]....
.L_32:
        /*00f4*/ 	.word	0xffffffff


	//   ....[1]....
        /*00f8*/ 	.word	0xffffffff


	//   ....[2]....
        /*00fc*/ 	.word	0xffffffff


	//----- nvinfo : EIATTR_COOP_GROUP_INSTR_OFFSETS
	.align		4
.L_33:
        /*0100*/ 	.byte	0x04, 0x28
        /*0102*/ 	.short	(.L_35 - .L_34)


	//   ....[0]....
.L_34:
        /*0104*/ 	.word	0x00000150


	//   ....[1]....
        /*0108*/ 	.word	0x00000720


	//   ....[2]....
        /*010c*/ 	.word	0x00000cd0


	//----- nvinfo : EIATTR_MBARRIER_INSTR_OFFSETS
	.align		4
.L_35:
        /*0110*/ 	.byte	0x04, 0x39
        /*0112*/ 	.short	(.L_37 - .L_36)


	//   ....[0]....
.L_36:
        /*0114*/ 	.word	0x00001470
        /*0118*/ 	.word	0x000000ff
        /*011c*/ 	.word	0x00018000
        /*0120*/ 	.short	0x0100
        /*0122*/ 	.byte	0x07
	.zero		1


	//   ....[1]....
        /*0124*/ 	.word	0x00001600
        /*0128*/ 	.word	0x000000ff
        /*012c*/ 	.word	0x00018008
        /*0130*/ 	.short	0x0100
        /*0132*/ 	.byte	0x07
	.zero		1


	//   ....[2]....
        /*0134*/ 	.word	0x00001eb0
        /*0138*/ 	.word	0x000000ff
        /*013c*/ 	.word	0x00018000
        /*0140*/ 	.short	0x010a
        /*0142*/ 	.byte	0x1c
	.zero		1


	//   ....[3]....
        /*0144*/ 	.word	0x00002250
        /*0148*/ 	.word	0x000000ff
        /*014c*/ 	.word	0x00018000
        /*0150*/ 	.short	0x0108
        /*0152*/ 	.byte	0x07
	.zero		1


	//   ....[4]....
        /*0154*/ 	.word	0x00002350
        /*0158*/ 	.word	0x000000ff
        /*015c*/ 	.word	0x00018008
        /*0160*/ 	.short	0x0108
        /*0162*/ 	.byte	0x07
	.zero		1


	//   ....[5]....
        /*0164*/ 	.word	0x00002850
        /*0168*/ 	.word	0x000000ff
        /*016c*/ 	.word	0x00018000
        /*0170*/ 	.short	0x010a
        /*0172*/ 	.byte	0x1c
	.zero		1


	//----- nvinfo : EIATTR_NUM_MBARRIERS
	.align		4
.L_37:
        /*0174*/ 	.byte	0x03, 0x38
        /*0176*/ 	.short	0x0002


	//----- nvinfo : EIATTR_EXIT_INSTR_OFFSETS
	.align		4
        /*0178*/ 	.byte	0x04, 0x1c
        /*017a*/ 	.short	(.L_39 - .L_38)


	//   ....[0]....
.L_38:
        /*017c*/ 	.word	0x00002840


	//----- nvinfo : EIATTR_REQNTID
	.align		4
.L_39:
        /*0180*/ 	.byte	0x04, 0x10
        /*0182*/ 	.short	(.L_41 - .L_40)
.L_40:
        /*0184*/ 	.word	0x00000100
        /*0188*/ 	.word	0x00000001
        /*018c*/ 	.word	0x00000001


	//----- nvinfo : EIATTR_CRS_STACK_SIZE
	.align		4
.L_41:
        /*0190*/ 	.byte	0x04, 0x1e
        /*0192*/ 	.short	(.L_43 - .L_42)
.L_42:
        /*0194*/ 	.word	0x00000000


	//----- nvinfo : EIATTR_CBANK_PARAM_SIZE
	.align		4
.L_43:
        /*0198*/ 	.byte	0x03, 0x19
        /*019a*/ 	.short	0x0050


	//----- nvinfo : EIATTR_PARAM_CBANK
	.align		4
        /*019c*/ 	.byte	0x04, 0x0a
        /*019e*/ 	.short	(.L_45 - .L_44)
	.align		4
.L_44:
        /*01a0*/ 	.word	index@(.nv.constant0.gluon_wgmma)
        /*01a4*/ 	.short	0x0210
        /*01a6*/ 	.short	0x0050


	//----- nvinfo : EIATTR_SW_WAR
	.align		4
.L_45:
        /*01a8*/ 	.byte	0x04, 0x36
        /*01aa*/ 	.short	(.L_47 - .L_46)
.L_46:
        /*01ac*/ 	.word	0x00000008
.L_47:


//--------------------- .nv.callgraph             --------------------------
	.section	.nv.callgraph,"",@"SHT_CUDA_CALLGRAPH"
	.align	4
	.sectionentsize	8
	.align		4
        /*0000*/ 	.word	0x00000000
	.align		4
        /*0004*/ 	.word	0xffffffff
	.align		4
        /*0008*/ 	.word	0x00000000
	.align		4
        /*000c*/ 	.word	0xfffffffe
	.align		4
        /*0010*/ 	.word	0x00000000
	.align		4
        /*0014*/ 	.word	0xfffffffd
	.align		4
        /*0018*/ 	.word	0x00000000
	.align		4
        /*001c*/ 	.word	0xfffffffc


//--------------------- .text.gluon_wgmma         --------------------------
	.section	.text.gluon_wgmma,"ax",@progbits
	.align	128
        .global         gluon_wgmma
        .type           gluon_wgmma,@function
        .size           gluon_wgmma,(.L_x_52 - gluon_wgmma)
        .other          gluon_wgmma,@"STO_CUDA_ENTRY STV_DEFAULT"
gluon_wgmma:
.text.gluon_wgmma:
[----:B------:R-:W-:Y:S01]  /*0000*/  LDC R1, c[0x0][0x28] ;  /* 0x00000a00ff017b82 */ /* 0x000fe20000000800 */
[----:B------:R-:W1:Y:S07]  /*0010*/  S2R R0, SR_TID.X ;  /* 0x0000000000007919 */ /* 0x000e6e0000002100 */
[----:B------:R-:W2:Y:S01]  /*0020*/  S2UR UR4, SR_CgaCtaId ;  /* 0x00000000000479c3 */ /* 0x000ea20000008800 */
[----:B------:R-:W-:Y:S01]  /*0030*/  UMOV UR7, 0x400 ;  /* 0x0000040000077882 */ /* 0x000fe20000000000 */
[----:B------:R-:W-:Y:S01]  /*0040*/  ULDC UR6, c[0x0][0xc] ;  /* 0x0000030000067ab9 */ /* 0x000fe20000000800 */
[----:B------:R-:W-:Y:S01]  /*0050*/  ULDC.64 UR24, c[0x0][0x250] ;  /* 0x0000940000187ab9 */ /* 0x000fe20000000a00 */
[----:B------:R-:W-:Y:S04]  /*0060*/  BSSY B0, `(.L_x_0) ;  /* 0x000001e000007945 */ /* 0x000fe80003800000 */
[----:B------:R-:W3:Y:S08]  /*0070*/  LDC R4, c[0x0][0x228] ;  /* 0x00008a00ff047b82 */ /* 0x000ef00000000800 */
[----:B------:R-:W4:Y:S08]  /*0080*/  LDC R15, c[0x0][0x230] ;  /* 0x00008c00ff0f7b82 */ /* 0x000f300000000800 */
[----:B------:R-:W-:Y:S01]  /*0090*/  S2UR UR36, SR_CTAID.Y ;  /* 0x00000000002479c3 */ /* 0x000fe20000002600 */
[----:B--2---:R-:W-:-:S03]  /*00a0*/  ULEA UR7, UR4, UR7, 0x18 ;  /* 0x0000000704077291 */ /* 0x004fc6000f8ec03f */
[----:B------:R-:W-:Y:S01]  /*00b0*/  ULDC UR4, c[0x0][0x10] ;  /* 0x0000040000047ab9 */ /* 0x000fe20000000800 */
[----:B-1----:R-:W-:-:S03]  /*00c0*/  LOP3.LUT R6, R0, 0xff, RZ, 0xc0, !PT ;  /* 0x000000ff00067812 */ /* 0x002fc600078ec0ff */
[----:B------:R-:W1:Y:S01]  /*00d0*/  S2UR UR5, SR_CTAID.Z ;  /* 0x00000000000579c3 */ /* 0x000e620000002700 */
[----:B---3--:R-:W-:Y:S01]  /*00e0*/  VIADD R4, R4, 0xffffffff ;  /* 0xffffffff04047836 */ /* 0x008fe20000000000 */
[C---:B------:R-:W-:Y:S02]  /*00f0*/  ISETP.GE.U32.AND P0, PT, R6.reuse, 0x20, PT ;  /* 0x000000200600780c */ /* 0x040fe40003f06070 */
[C---:B------:R-:W-:Y:S02]  /*0100*/  ISETP.NE.U32.AND P2, PT, R6.reuse, RZ, PT ;  /* 0x000000ff0600720c */ /* 0x040fe40003f45070 */
[----:B------:R-:W-:Y:S02]  /*0110*/  LEA R12, R6, UR7, 0x2 ;  /* 0x00000007060c7c11 */ /* 0x000fe4000f8e10ff */
[----:B------:R-:W2:Y:S01]  /*0120*/  S2UR UR37, SR_CTAID.X ;  /* 0x00000000002579c3 */ /* 0x000ea20000002500 */
[----:B----4-:R-:W-:-:S06]  /*0130*/  VIADD R14, R15, 0xffffffff ;  /* 0xffffffff0f0e7836 */ /* 0x010fcc0000000000 */
[----:B------:R3:W-:Y:S01]  /*0140*/  @!P0 STS [R12], RZ ;  /* 0x000000ff0c008388 */ /* 0x0007e20000000800 */
[----:B------:R-:W-:-:S03]  /*0150*/  NOP ;  /* 0x0000000000007918 */ /* 0x000fc60000000000 */
[----:B------:R3:W-:Y:S01]  /*0160*/  @!P2 STS [UR7+0x24], R4 ;  /* 0x00002404ff00a988 */ /* 0x0007e20008000807 */
[----:B-1----:R-:W-:-:S03]  /*0170*/  UIMAD UR4, UR5, UR4, UR36 ;  /* 0x00000004050472a4 */ /* 0x002fc6000f8e0224 */
[----:B------:R3:W-:Y:S01]  /*0180*/  @!P2 STS [UR7+0x20], R14 ;  /* 0x0000200eff00a988 */ /* 0x0007e20008000807 */
[----:B--2---:R-:W-:-:S04]  /*0190*/  UIMAD UR4, UR4, UR6, UR37 ;  /* 0x00000006040472a4 */ /* 0x004fc8000f8e0225 */
[----:B------:R-:W-:-:S04]  /*01a0*/  UIMAD UR4, UR4, 0x180, URZ ;  /* 0x00000180040478a4 */ /* 0x000fc8000f8e023f */
[----:B------:R-:W-:-:S04]  /*01b0*/  UIADD3 UR20, UP0, UR4, UR24, URZ ;  /* 0x0000001804147290 */ /* 0x000fc8000ff1e03f */
[----:B------:R-:W-:Y:S01]  /*01c0*/  ULEA.HI.X.SX32 UR21, UR4, UR25, 0x1, UP0 ;  /* 0x0000001904157291 */ /* 0x000fe200080f0e3f */
[----:B---3--:R-:W-:Y:S11]  /*01d0*/  @P2 BRA `(.L_x_1) ;  /* 0x0000000000182947 */ /* 0x008ff60003800000 */
[----:B------:R-:W1:Y:S01]  /*01e0*/  LDS R2, [UR7+0x8] ;  /* 0x00000807ff027984 */ /* 0x000e620008000800 */
[----:B------:R-:W2:Y:S01]  /*01f0*/  LDC.64 R8, c[0x0][0x210] ;  /* 0x00008400ff087b82 */ /* 0x000ea20000000a00 */
[----:B------:R-:W-:Y:S02]  /*0200*/  IMAD.MOV.U32 R3, RZ, RZ, 0x70 ;  /* 0x00000070ff037424 */ /* 0x000fe400078e00ff */
[----:B--2---:R2:W-:Y:S03]  /*0210*/  STS.64 [UR7], R8 ;  /* 0x00000008ff007988 */ /* 0x0045e60008000a07 */
[----:B-1----:R-:W-:-:S05]  /*0220*/  LOP3.LUT R2, R2, 0x10, R3, 0xd8, !PT ;  /* 0x0000001002027812 */ /* 0x002fca00078ed803 */
[----:B------:R2:W-:Y:S02]  /*0230*/  STS [UR7+0x8], R2 ;  /* 0x00000802ff007988 */ /* 0x0005e40008000807 */
.L_x_1:
[----:B------:R-:W-:Y:S05]  /*0240*/  BSYNC B0 ;  /* 0x0000000000007941 */ /* 0x000fea0003800000 */
.L_x_0:
[----:B------:R-:W-:Y:S04]  /*0250*/  BSSY B0, `(.L_x_2) ;  /* 0x000000a000007945 */ /* 0x000fe80003800000 */
[----:B------:R-:W-:Y:S05]  /*0260*/  @P2 BRA `(.L_x_3) ;  /* 0x0000000000202947 */ /* 0x000fea0003800000 */
[----:B--2---:R-:W1:Y:S01]  /*0270*/  LDS R2, [UR7+0x34] ;  /* 0x00003407ff027984 */ /* 0x004e620008000800 */
[----:B------:R-:W-:Y:S02]  /*0280*/  IMAD.MOV.U32 R3, RZ, RZ, 0x3f000000 ;  /* 0x3f000000ff037424 */ /* 0x000fe400078e00ff */
[----:B------:R-:W-:Y:S01]  /*0290*/  @!P2 IMAD.MOV.U32 R5, RZ, RZ, 0xff ;  /* 0x000000ffff05a424 */ /* 0x000fe200078e00ff */
[----:B------:R-:W2:Y:S02]  /*02a0*/  @!P2 LDS R8, [UR7+0x38] ;  /* 0x00003807ff08a984 */ /* 0x000ea40008000800 */
[----:B-1----:R-:W-:Y:S02]  /*02b0*/  LOP3.LUT R2, R2, 0xff000000, R3, 0xb8, !PT ;  /* 0xff00000002027812 */ /* 0x002fe400078eb803 */
[----:B--2---:R-:W-:-:S03]  /*02c0*/  @!P2 LOP3.LUT R3, R8, 0xff, R5, 0xb8, !PT ;  /* 0x000000ff0803a812 */ /* 0x004fc600078eb805 */
[----:B------:R1:W-:Y:S04]  /*02d0*/  STS [UR7+0x34], R2 ;  /* 0x00003402ff007988 */ /* 0x0003e80008000807 */
[----:B------:R1:W-:Y:S02]  /*02e0*/  @!P2 STS [UR7+0x38], R3 ;  /* 0x00003803ff00a988 */ /* 0x0003e40008000807 */
.L_x_3:
[----:B------:R-:W-:Y:S05]  /*02f0*/  BSYNC B0 ;  /* 0x0000000000007941 */ /* 0x000fea0003800000 */
.L_x_2:
[----:B------:R-:W-:Y:S04]  /*0300*/  BSSY B0, `(.L_x_4) ;  /* 0x000000e000007945 */ /* 0x000fe80003800000 */
[----:B------:R-:W-:Y:S05]  /*0310*/  @P2 BRA `(.L_x_5) ;  /* 0x0000000000302947 */ /* 0x000fea0003800000 */
[----:B-1----:R-:W1:Y:S01]  /*0320*/  LDS R3, [UR7+0x34] ;  /* 0x00003407ff037984 */ /* 0x002e620008000800 */
[----:B------:R-:W3:Y:S03]  /*0330*/  LDC.64 R10, c[0x0][0x238] ;  /* 0x00008e00ff0a7b82 */ /* 0x000ee60000000a00 */
[----:B--2---:R-:W2:Y:S01]  /*0340*/  LDS R2, [UR7+0x1c] ;  /* 0x00001c07ff027984 */ /* 0x004ea20008000800 */
[C---:B---3--:R-:W-:Y:S01]  /*0350*/  SHF.L.U64.HI R8, R10.reuse, 0x1, R11 ;  /* 0x000000010a087819 */ /* 0x048fe2000001020b */
[----:B------:R-:W-:-:S03]  /*0360*/  IMAD.SHL.U32 R5, R10, 0x2, RZ ;  /* 0x000000020a057824 */ /* 0x000fc600078e00ff */
[--C-:B------:R-:W-:Y:S02]  /*0370*/  SHF.R.U32.HI R7, RZ, 0x4, R8.reuse ;  /* 0x00000004ff077819 */ /* 0x100fe40000011608 */
[----:B------:R-:W-:-:S05]  /*0380*/  SHF.R.U64 R5, R5, 0x4, R8 ;  /* 0x0000000405057819 */ /* 0x000fca0000001208 */
[----:B------:R3:W-:Y:S01]  /*0390*/  STS [UR7+0xc], R5 ;  /* 0x00000c05ff007988 */ /* 0x0007e20008000807 */
[----:B-1----:R-:W-:Y:S02]  /*03a0*/  LOP3.LUT R3, R3, 0x7, RZ, 0xb8, !PT ;  /* 0x0000000703037812 */ /* 0x002fe400078eb8ff */
[----:B--2---:R-:W-:-:S03]  /*03b0*/  LOP3.LUT R2, R2, 0xf, R7, 0xb8, !PT ;  /* 0x0000000f02027812 */ /* 0x004fc600078eb807 */
[----:B------:R3:W-:Y:S04]  /*03c0*/  STS [UR7+0x34], R3 ;  /* 0x00003403ff007988 */ /* 0x0007e80008000807 */
[----:B------:R3:W-:Y:S02]  /*03d0*/  STS [UR7+0x1c], R2 ;  /* 0x00001c02ff007988 */ /* 0x0007e40008000807 */
.L_x_5:
[----:B------:R-:W-:Y:S05]  /*03e0*/  BSYNC B0 ;  /* 0x0000000000007941 */ /* 0x000fea0003800000 */
.L_x_4:
[----:B------:R-:W-:Y:S04]  /*03f0*/  BSSY B1, `(.L_x_6) ;  /* 0x000001b000017945 */ /* 0x000fe80003800000 */
[----:B------:R-:W-:Y:S01]  /*0400*/  BSSY B0, `(.L_x_7) ;  /* 0x0000016000007945 */ /* 0x000fe20003800000 */
[----:B------:R-:W-:-:S03]  /*0410*/  IMAD.MOV.U32 R13, RZ, RZ, RZ ;  /* 0x000000ffff0d7224 */ /* 0x000fc600078e00ff */
[----:B------:R-:W-:Y:S05]  /*0420*/  @P2 BRA `(.L_x_8) ;  /* 0x0000000000202947 */ /* 0x000fea0003800000 */
[----:B-123--:R-:W1:Y:S02]  /*0430*/  LDS R2, [UR7+0x34] ;  /* 0x00003407ff027984 */ /* 0x00ee640008000800 */
[----:B-1----:R-:W-:-:S05]  /*0440*/  LOP3.LUT R2, R2, 0x38, RZ, 0xb8, !PT ;  /* 0x0000003802027812 */ /* 0x002fca00078eb8ff */
[----:B------:R1:W-:Y:S01]  /*0450*/  STS [UR7+0x34], R2 ;  /* 0x00003402ff007988 */ /* 0x0003e20008000807 */
[----:B------:R-:W-:Y:S05]  /*0460*/  @P2 BRA `(.L_x_9) ;  /* 0x0000000000202947 */ /* 0x000fea0003800000 */
[----:B-1----:R-:W1:Y:S01]  /*0470*/  LDS R2, [UR7+0x8] ;  /* 0x00000807ff027984 */ /* 0x002e620008000800 */
[----:B------:R-:W-:-:S05]  /*0480*/  IMAD.MOV.U32 R3, RZ, RZ, 0x780 ;  /* 0x00000780ff037424 */ /* 0x000fca00078e00ff */
[----:B-1----:R-:W-:-:S05]  /*0490*/  LOP3.LUT R2, R2, 0x500, R3, 0xd8, !PT ;  /* 0x0000050002027812 */ /* 0x002fca00078ed803 */
[----:B------:R4:W-:Y:S02]  /*04a0*/  STS [UR7+0x8], R2 ;  /* 0x00000802ff007988 */ /* 0x0009e40008000807 */
.L_x_8:
[----:B------:R-:W-:Y:S05]  /*04b0*/  @P2 BRA `(.L_x_10) ;  /* 0x0000000000282947 */ /* 0x000fea0003800000 */
[----:B-1234-:R-:W1:Y:S02]  /*04c0*/  LDS R2, [UR7+0x8] ;  /* 0x00000807ff027984 */ /* 0x01ee640008000800 */
[----:B-1----:R-:W-:-:S05]  /*04d0*/  LOP3.LUT R2, R2, 0x1800, RZ, 0xb8, !PT ;  /* 0x0000180002027812 */ /* 0x002fca00078eb8ff */
[----:B------:R2:W-:Y:S02]  /*04e0*/  STS [UR7+0x8], R2 ;  /* 0x00000802ff007988 */ /* 0x0005e40008000807 */
.L_x_9:
[----:B------:R-:W-:Y:S05]  /*04f0*/  @P2 BREAK B0 ;  /* 0x0000000000002942 */ /* 0x000fea0003800000 */
[----:B------:R-:W-:Y:S05]  /*0500*/  @P2 BRA `(.L_x_11) ;  /* 0x0000000000242947 */ /* 0x000fea0003800000 */
[----:B------:R-:W3:Y:S01]  /*0510*/  LDS R3, [UR7+0x8] ;  /* 0x00000807ff037984 */ /* 0x000ee20008000800 */
[----:B-12---:R-:W-:-:S05]  /*0520*/  IMAD.MOV.U32 R2, RZ, RZ, 0x6000 ;  /* 0x00006000ff027424 */ /* 0x006fca00078e00ff */
[----:B---3--:R-:W-:-:S04]  /*0530*/  LOP3.LUT R2, R3, 0x6000, R2, 0xd8, !PT ;  /* 0x0000600003027812 */ /* 0x008fc800078ed802 */
[----:B------:R-:W-:-:S05]  /*0540*/  LOP3.LUT R2, R2, 0x400000, RZ, 0xb8, !PT ;  /* 0x0040000002027812 */ /* 0x000fca00078eb8ff */
[----:B------:R5:W-:Y:S02]  /*0550*/  STS [UR7+0x8], R2 ;  /* 0x00000802ff007988 */ /* 0x000be40008000807 */
.L_x_10:
[----:B------:R-:W-:Y:S05]  /*0560*/  BSYNC B0 ;  /* 0x0000000000007941 */ /* 0x000fea0003800000 */
.L_x_7:
[----:B-12345:R-:W1:Y:S02]  /*0570*/  @!P2 LDS R2, [UR7+0x8] ;  /* 0x00000807ff02a984 */ /* 0x03ee640008000800 */
[----:B-1----:R-:W-:-:S05]  /*0580*/  @!P2 LOP3.LUT R2, R2, 0x8000, RZ, 0xb8, !PT ;  /* 0x000080000202a812 */ /* 0x002fca00078eb8ff */
[----:B------:R3:W-:Y:S02]  /*0590*/  @!P2 STS [UR7+0x8], R2 ;  /* 0x00000802ff00a988 */ /* 0x0007e40008000807 */
.L_x_11:
[----:B------:R-:W-:Y:S05]  /*05a0*/  BSYNC B1 ;  /* 0x0000000000017941 */ /* 0x000fea0003800000 */
.L_x_6:
[----:B------:R-:W-:Y:S05]  /*05b0*/  WARPSYNC.ALL ;  /* 0x0000000000007948 */ /* 0x000fea0003800000 */
[----:B------:R-:W4:Y:S02]  /*05c0*/  LDC R5, c[0x0][0x22c] ;  /* 0x00008b00ff057b82 */ /* 0x000f240000000800 */
[----:B----4-:R-:W-:Y:S01]  /*05d0*/  VIADD R5, R5, 0xffffffff ;  /* 0xffffffff05057836 */ /* 0x010fe20000000000 */
[----:B------:R-:W-:Y:S06]  /*05e0*/  @P0 BRA `(.L_x_12) ;  /* 0x0000000000280947 */ /* 0x000fec0003800000 */
[----:B-123--:R-:W1:Y:S01]  /*05f0*/  S2R R2, SR_LANEID ;  /* 0x0000000000027919 */ /* 0x00ee620000000000 */
[----:B------:R-:W-:Y:S05]  /*0600*/  WARPSYNC.ALL ;  /* 0x0000000000007948 */ /* 0x000fea0003800000 */
[----:B-1----:R-:W-:-:S05]  /*0610*/  IMAD.SHL.U32 R7, R2, 0x4, RZ ;  /* 0x0000000402077824 */ /* 0x002fca00078e00ff */
[----:B------:R-:W1:Y:S01]  /*0620*/  LDS R9, [R7+UR7] ;  /* 0x0000000707097984 */ /* 0x000e620008000800 */
[----:B------:R-:W-:-:S05]  /*0630*/  IADD3 R2, P1, R7, UR20, RZ ;  /* 0x0000001407027c10 */ /* 0x000fca000ff3e0ff */
[----:B------:R-:W-:-:S05]  /*0640*/  IMAD.X R3, RZ, RZ, UR21, P1 ;  /* 0x00000015ff037e24 */ /* 0x000fca00088e06ff */
[----:B-1----:R4:W5:Y:S01]  /*0650*/  ATOMG.E.EXCH.STRONG.GPU PT, RZ, [R2], R9 ;  /* 0x0000000902ff73a8 */ /* 0x00296200041ee100 */
[----:B------:R-:W-:-:S04]  /*0660*/  DEPBAR {5,4,3,2,1,0} ;  /* 0x0000003f0000791a */ /* 0x000fc80000000000 */
[----:B------:R4:W-:Y:S01]  /*0670*/  UTMACCTL.IV [UR20] ;  /* 0x00000000140079b9 */ /* 0x0009e20008000000 */
[----:B------:R-:W-:Y:S01]  /*0680*/  NOP ;  /* 0x0000000000007918 */ /* 0x000fe20000000000 */
.L_x_12:
[----:B------:R-:W-:Y:S05]  /*0690*/  @P0 BRA `(.L_x_13) ;  /* 0x00000000000c0947 */ /* 0x000fea0003800000 */
[----:B------:R0:W-:Y:S01]  /*06a0*/  UTMACMDFLUSH ;  /* 0x00000000000079b7 */ /* 0x0001e20000000000 */
[----:B------:R-:W-:Y:S05]  /*06b0*/  @P0 BRA `(.L_x_13) ;  /* 0x0000000000040947 */ /* 0x000fea0003800000 */
[----:B------:R-:W-:-:S04]  /*06c0*/  DEPBAR.LE SB0, 0x0 ;  /* 0x000080000000791a */ /* 0x000fc80000000000 */
.L_x_13:
[----:B------:R-:W-:Y:S05]  /*06d0*/  WARPSYNC.ALL ;  /* 0x0000000000007948 */ /* 0x000fea0003800000 */
[----:B-----5:R-:W-:Y:S06]  /*06e0*/  BAR.SYNC.DEFER_BLOCKING 0x0 ;  /* 0x0000000000007b1d */ /* 0x020fec0000010000 */
[----:B------:R-:W-:Y:S02]  /*06f0*/  BSSY B1, `(.L_x_14) ;  /* 0x000000b000017945 */ /* 0x000fe40003800000 */
[----:B------:R-:W-:Y:S06]  /*0700*/  BAR.SYNC.DEFER_BLOCKING 0x0 ;  /* 0x0000000000007b1d */ /* 0x000fec0000010000 */
[----:B------:R5:W-:Y:S01]  /*0710*/  @!P0 STS [R12], RZ ;  /* 0x000000ff0c008388 */ /* 0x000be20000000800 */
[----:B------:R-:W-:Y:S01]  /*0720*/  NOP ;  /* 0x0000000000007918 */ /* 0x000fe20000000000 */
[----:B------:R-:W-:Y:S05]  /*0730*/  @P2 BRA `(.L_x_15) ;  /* 0x0000000000182947 */ /* 0x000fea0003800000 */
[----:B-1234-:R-:W1:Y:S01]  /*0740*/  LDS R2, [UR7+0x8] ;  /* 0x00000807ff027984 */ /* 0x01ee620008000800 */
[----:B------:R-:W2:Y:S01]  /*0750*/  LDC.64 R8, c[0x0][0x218] ;  /* 0x00008600ff087b82 */ /* 0x000ea20000000a00 */
[----:B------:R-:W-:Y:S02]  /*0760*/  IMAD.MOV.U32 R3, RZ, RZ, 0x70 ;  /* 0x00000070ff037424 */ /* 0x000fe400078e00ff */
[----:B--2---:R2:W-:Y:S03]  /*0770*/  STS.64 [UR7], R8 ;  /* 0x00000008ff007988 */ /* 0x0045e60008000a07 */
[----:B-1----:R-:W-:-:S05]  /*0780*/  LOP3.LUT R2, R2, 0x10, R3, 0xd8, !PT ;  /* 0x0000001002027812 */ /* 0x002fca00078ed803 */
[----:B------:R2:W-:Y:S02]  /*0790*/  STS [UR7+0x8], R2 ;  /* 0x00000802ff007988 */ /* 0x0005e40008000807 */
.L_x_15:
[----:B----4-:R-:W-:Y:S05]  /*07a0*/  BSYNC B1 ;  /* 0x0000000000017941 */ /* 0x010fea0003800000 */
.L_x_14:
[----:B------:R-:W-:Y:S04]  /*07b0*/  BSSY B1, `(.L_x_16) ;  /* 0x000000a000017945 */ /* 0x000fe80003800000 */
[----:B------:R-:W-:Y:S05]  /*07c0*/  @P2 BRA `(.L_x_17) ;  /* 0x0000000000202947 */ /* 0x000fea0003800000 */
[----:B-123--:R-:W1:Y:S01]  /*07d0*/  LDS R2, [UR7+0x34] ;  /* 0x00003407ff027984 */ /* 0x00ee620008000800 */
[----:B------:R-:W-:Y:S02]  /*07e0*/  IMAD.MOV.U32 R7, RZ, RZ, 0x3f000000 ;  /* 0x3f000000ff077424 */ /* 0x000fe400078e00ff */
[----:B------:R-:W-:Y:S01]  /*07f0*/  @!P2 IMAD.MOV.U32 R3, RZ, RZ, 0x3f ;  /* 0x0000003fff03a424 */ /* 0x000fe200078e00ff */
[----:B------:R-:W2:Y:S02]  /*0800*/  @!P2 LDS R8, [UR7+0x38] ;  /* 0x00003807ff08a984 */ /* 0x000ea40008000800 */
[----:B-1----:R-:W-:Y:S02]  /*0810*/  LOP3.LUT R2, R2, 0xff000000, R7, 0xb8, !PT ;  /* 0xff00000002027812 */ /* 0x002fe400078eb807 */
[----:B--2---:R-:W-:-:S03]  /*0820*/  @!P2 LOP3.LUT R3, R8, 0xff, R3, 0xb8, !PT ;  /* 0x000000ff0803a812 */ /* 0x004fc600078eb803 */
[----:B------:R4:W-:Y:S04]  /*0830*/  STS [UR7+0x34], R2 ;  /* 0x00003402ff007988 */ /* 0x0009e80008000807 */
[----:B------:R4:W-:Y:S02]  /*0840*/  @!P2 STS [UR7+0x38], R3 ;  /* 0x00003803ff00a988 */ /* 0x0009e40008000807 */
.L_x_17:
[----:B------:R-:W-:Y:S05]  /*0850*/  BSYNC B1 ;  /* 0x0000000000017941 */ /* 0x000fea0003800000 */
.L_x_16:
[----:B------:R-:W-:Y:S04]  /*0860*/  BSSY B1, `(.L_x_18) ;  /* 0x0000004000017945 */ /* 0x000fe80003800000 */
[----:B------:R-:W-:Y:S05]  /*0870*/  @P2 BRA `(.L_x_19) ;  /* 0x0000000000082947 */ /* 0x000fea0003800000 */
[----:B------:R1:W-:Y:S04]  /*0880*/  STS [UR7+0x24], R14 ;  /* 0x0000240eff007988 */ /* 0x0003e80008000807 */
[----:B------:R1:W-:Y:S02]  /*0890*/  STS [UR7+0x20], R5 ;  /* 0x00002005ff007988 */ /* 0x0003e40008000807 */
.L_x_19:
[----:B------:R-:W-:Y:S05]  /*08a0*/  BSYNC B1 ;  /* 0x0000000000017941 */ /* 0x000fea0003800000 */
.L_x_18:
[----:B------:R-:W-:Y:S04]  /*08b0*/  BSSY B1, `(.L_x_20) ;  /* 0x000000e000017945 */ /* 0x000fe80003800000 */
[----:B------:R-:W-:Y:S05]  /*08c0*/  @P2 BRA `(.L_x_21) ;  /* 0x0000000000302947 */ /* 0x000fea0003800000 */
[----:B----4-:R-:W4:Y:S01]  /*08d0*/  LDS R3, [UR7+0x34] ;  /* 0x00003407ff037984 */ /* 0x010f220008000800 */
[----:B------:R-:W4:Y:S03]  /*08e0*/  LDC.64 R10, c[0x0][0x240] ;  /* 0x00009000ff0a7b82 */ /* 0x000f260000000a00 */
[----:B-123--:R-:W1:Y:S01]  /*08f0*/  LDS R2, [UR7+0x1c] ;  /* 0x00001c07ff027984 */ /* 0x00ee620008000800 */
[C---:B----4-:R-:W-:Y:S01]  /*0900*/  SHF.L.U64.HI R8, R10.reuse, 0x1, R11 ;  /* 0x000000010a087819 */ /* 0x050fe2000001020b */
[----:B------:R-:W-:-:S03]  /*0910*/  IMAD.SHL.U32 R7, R10, 0x2, RZ ;  /* 0x000000020a077824 */ /* 0x000fc600078e00ff */
[--C-:B------:R-:W-:Y:S02]  /*0920*/  SHF.R.U32.HI R9, RZ, 0x4, R8.reuse ;  /* 0x00000004ff097819 */ /* 0x100fe40000011608 */
[----:B------:R-:W-:-:S05]  /*0930*/  SHF.R.U64 R7, R7, 0x4, R8 ;  /* 0x0000000407077819 */ /* 0x000fca0000001208 */
[----:B------:R2:W-:Y:S01]  /*0940*/  STS [UR7+0xc], R7 ;  /* 0x00000c07ff007988 */ /* 0x0005e20008000807 */
[----:B------:R-:W-:Y:S02]  /*0950*/  LOP3.LUT R3, R3, 0x7, RZ, 0xb8, !PT ;  /* 0x0000000703037812 */ /* 0x000fe400078eb8ff */
[----:B-1----:R-:W-:-:S03]  /*0960*/  LOP3.LUT R2, R2, 0xf, R9, 0xb8, !PT ;  /* 0x0000000f02027812 */ /* 0x002fc600078eb809 */
[----:B------:R2:W-:Y:S04]  /*0970*/  STS [UR7+0x34], R3 ;  /* 0x00003403ff007988 */ /* 0x0005e80008000807 */
[----:B------:R2:W-:Y:S02]  /*0980*/  STS [UR7+0x1c], R2 ;  /* 0x00001c02ff007988 */ /* 0x0005e40008000807 */
.L_x_21:
[----:B------:R-:W-:Y:S05]  /*0990*/  BSYNC B1 ;  /* 0x0000000000017941 */ /* 0x000fea0003800000 */
.L_x_20:
[----:B------:R-:W-:Y:S04]  /*09a0*/  BSSY B2, `(.L_x_22) ;  /* 0x000001a000027945 */ /* 0x000fe80003800000 */
[----:B------:R-:W-:Y:S04]  /*09b0*/  BSSY B1, `(.L_x_23) ;  /* 0x0000015000017945 */ /* 0x000fe80003800000 */
[----:B------:R-:W-:Y:S05]  /*09c0*/  @P2 BRA `(.L_x_24) ;  /* 0x0000000000202947 */ /* 0x000fea0003800000 */
[----:B-1234-:R-:W1:Y:S02]  /*09d0*/  LDS R2, [UR7+0x34] ;  /* 0x00003407ff027984 */ /* 0x01ee640008000800 */
[----:B-1----:R-:W-:-:S05]  /*09e0*/  LOP3.LUT R2, R2, 0x38, RZ, 0xb8, !PT ;  /* 0x0000003802027812 */ /* 0x002fca00078eb8ff */
[----:B------:R1:W-:Y:S01]  /*09f0*/  STS [UR7+0x34], R2 ;  /* 0x00003402ff007988 */ /* 0x0003e20008000807 */
[----:B------:R-:W-:Y:S05]  /*0a00*/  @P2 BRA `(.L_x_25) ;  /* 0x0000000000202947 */ /* 0x000fea0003800000 */
[----:B-1----:R-:W1:Y:S01]  /*0a10*/  LDS R2, [UR7+0x8] ;  /* 0x00000807ff027984 */ /* 0x002e620008000800 */
[----:B------:R-:W-:-:S05]  /*0a20*/  IMAD.MOV.U32 R3, RZ, RZ, 0x780 ;  /* 0x00000780ff037424 */ /* 0x000fca00078e00ff */
[----:B-1----:R-:W-:-:S05]  /*0a30*/  LOP3.LUT R2, R2, 0x500, R3, 0xd8, !PT ;  /* 0x0000050002027812 */ /* 0x002fca00078ed803 */
[----:B------:R1:W-:Y:S02]  /*0a40*/  STS [UR7+0x8], R2 ;  /* 0x00000802ff007988 */ /* 0x0003e40008000807 */
.L_x_24:
[----:B------:R-:W-:Y:S05]  /*0a50*/  @P2 BRA `(.L_x_26) ;  /* 0x0000000000282947 */ /* 0x000fea0003800000 */
[----:B-1234-:R-:W1:Y:S02]  /*0a60*/  LDS R2, [UR7+0x8] ;  /* 0x00000807ff027984 */ /* 0x01ee640008000800 */
[----:B-1----:R-:W-:-:S05]  /*0a70*/  LOP3.LUT R2, R2, 0x1800, RZ, 0xb8, !PT ;  /* 0x0000180002027812 */ /* 0x002fca00078eb8ff */
[----:B------:R2:W-:Y:S02]  /*0a80*/  STS [UR7+0x8], R2 ;  /* 0x00000802ff007988 */ /* 0x0005e40008000807 */
.L_x_25:
[----:B------:R-:W-:Y:S05]  /*0a90*/  @P2 BREAK B1 ;  /* 0x0000000000012942 */ /* 0x000fea0003800000 */
[----:B------:R-:W-:Y:S05]  /*0aa0*/  @P2 BRA `(.L_x_27) ;  /* 0x0000000000242947 */ /* 0x000fea0003800000 */
[----:B-12---:R-:W1:Y:S01]  /*0ab0*/  LDS R2, [UR7+0x8] ;  /* 0x00000807ff027984 */ /* 0x006e620008000800 */
[----:B------:R-:W-:-:S05]  /*0ac0*/  IMAD.MOV.U32 R3, RZ, RZ, 0x6000 ;  /* 0x00006000ff037424 */ /* 0x000fca00078e00ff */
[----:B-1----:R-:W-:-:S04]  /*0ad0*/  LOP3.LUT R2, R2, 0x6000, R3, 0xd8, !PT ;  /* 0x0000600002027812 */ /* 0x002fc800078ed803 */
[----:B------:R-:W-:-:S05]  /*0ae0*/  LOP3.LUT R2, R2, 0x400000, RZ, 0xb8, !PT ;  /* 0x0040000002027812 */ /* 0x000fca00078eb8ff */
[----:B------:R1:W-:Y:S02]  /*0af0*/  STS [UR7+0x8], R2 ;  /* 0x00000802ff007988 */ /* 0x0003e40008000807 */
.L_x_26:
[----:B------:R-:W-:Y:S05]  /*0b00*/  BSYNC B1 ;  /* 0x0000000000017941 */ /* 0x000fea0003800000 */
.L_x_23:
[----:B-1234-:R-:W1:Y:S02]  /*0b10*/  @!P2 LDS R2, [UR7+0x8] ;  /* 0x00000807ff02a984 */ /* 0x01ee640008000800 */
[----:B-1----:R-:W-:-:S05]  /*0b20*/  @!P2 LOP3.LUT R2, R2, 0x8000, RZ, 0xb8, !PT ;  /* 0x000080000202a812 */ /* 0x002fca00078eb8ff */
[----:B------:R3:W-:Y:S02]  /*0b30*/  @!P2 STS [UR7+0x8], R2 ;  /* 0x00000802ff00a988 */ /* 0x0007e40008000807 */
.L_x_27:
[----:B------:R-:W-:Y:S05]  /*0b40*/  BSYNC B2 ;  /* 0x0000000000027941 */ /* 0x000fea0003800000 */
.L_x_22:
[----:B------:R-:W-:Y:S05]  /*0b50*/  WARPSYNC.ALL ;  /* 0x0000000000007948 */ /* 0x000fea0003800000 */
[----:B------:R-:W-:-:S04]  /*0b60*/  UIADD3 UR23, UR4, 0x80, URZ ;  /* 0x0000008004177890 */ /* 0x000fc8000fffe03f */
[----:B------:R-:W-:-:S04]  /*0b70*/  UIADD3 UR22, UP0, UR23, UR24, URZ ;  /* 0x0000001817167290 */ /* 0x000fc8000ff1e03f */
[----:B------:R-:W-:Y:S01]  /*0b80*/  ULEA.HI.X.SX32 UR23, UR23, UR25, 0x1, UP0 ;  /* 0x0000001917177291 */ /* 0x000fe200080f0e3f */
[----:B------:R-:W-:Y:S11]  /*0b90*/  @P0 BRA `(.L_x_28) ;  /* 0x0000000000280947 */ /* 0x000ff60003800000 */
[----:B-123--:R-:W1:Y:S01]  /*0ba0*/  S2R R2, SR_LANEID ;  /* 0x0000000000027919 */ /* 0x00ee620000000000 */
[----:B------:R-:W-:Y:S05]  /*0bb0*/  WARPSYNC.ALL ;  /* 0x0000000000007948 */ /* 0x000fea0003800000 */
[----:B-1----:R-:W-:-:S05]  /*0bc0*/  IMAD.SHL.U32 R8, R2, 0x4, RZ ;  /* 0x0000000402087824 */ /* 0x002fca00078e00ff */
[----:B------:R-:W1:Y:S01]  /*0bd0*/  LDS R7, [R8+UR7] ;  /* 0x0000000708077984 */ /* 0x000e620008000800 */
[----:B------:R-:W-:-:S05]  /*0be0*/  IADD3 R2, P1, R8, UR22, RZ ;  /* 0x0000001608027c10 */ /* 0x000fca000ff3e0ff */
[----:B------:R-:W-:-:S05]  /*0bf0*/  IMAD.X R3, RZ, RZ, UR23, P1 ;  /* 0x00000017ff037e24 */ /* 0x000fca00088e06ff */
[----:B-1----:R4:W2:Y:S01]  /*0c00*/  ATOMG.E.EXCH.STRONG.GPU PT, RZ, [R2], R7 ;  /* 0x0000000702ff73a8 */ /* 0x0028a200041ee100 */
[----:B------:R-:W-:-:S04]  /*0c10*/  DEPBAR {5,4,3,2,1,0} ;  /* 0x0000003f0000791a */ /* 0x000fc80000000000 */
[----:B------:R4:W-:Y:S01]  /*0c20*/  UTMACCTL.IV [UR22] ;  /* 0x00000000160079b9 */ /* 0x0009e20008000000 */
[----:B------:R-:W-:Y:S01]  /*0c30*/  NOP ;  /* 0x0000000000007918 */ /* 0x000fe20000000000 */
.L_x_28:
[----:B------:R-:W-:Y:S05]  /*0c40*/  @P0 BRA `(.L_x_29) ;  /* 0x00000000000c0947 */ /* 0x000fea0003800000 */
[----:B------:R0:W-:Y:S01]  /*0c50*/  UTMACMDFLUSH ;  /* 0x00000000000079b7 */ /* 0x0001e20000000000 */
[----:B------:R-:W-:Y:S05]  /*0c60*/  @P0 BRA `(.L_x_29) ;  /* 0x0000000000040947 */ /* 0x000fea0003800000 */
[----:B------:R-:W-:-:S04]  /*0c70*/  DEPBAR.LE SB0, 0x0 ;  /* 0x000080000000791a */ /* 0x000fc80000000000 */
.L_x_29:
[----:B------:R-:W-:Y:S05]  /*0c80*/  WARPSYNC.ALL ;  /* 0x0000000000007948 */ /* 0x000fea0003800000 */
[----:B--2---:R-:W-:Y:S06]  /*0c90*/  BAR.SYNC.DEFER_BLOCKING 0x0 ;  /* 0x0000000000007b1d */ /* 0x004fec0000010000 */
[----:B------:R-:W-:Y:S02]  /*0ca0*/  BSSY B2, `(.L_x_30) ;  /* 0x000000b000027945 */ /* 0x000fe40003800000 */
[----:B------:R-:W-:Y:S06]  /*0cb0*/  BAR.SYNC.DEFER_BLOCKING 0x0 ;  /* 0x0000000000007b1d */ /* 0x000fec0000010000 */
[----:B------:R2:W-:Y:S01]  /*0cc0*/  @!P0 STS [R12], RZ ;  /* 0x000000ff0c008388 */ /* 0x0005e20000000800 */
[----:B------:R-:W-:Y:S01]  /*0cd0*/  NOP ;  /* 0x0000000000007918 */ /* 0x000fe20000000000 */
[----:B------:R-:W-:Y:S05]  /*0ce0*/  @P2 BRA `(.L_x_31) ;  /* 0x0000000000182947 */ /* 0x000fea0003800000 */
[----:B-1-34-:R-:W1:Y:S01]  /*0cf0*/  LDS R2, [UR7+0x8] ;  /* 0x00000807ff027984 */ /* 0x01ae620008000800 */
[----:B------:R-:W3:Y:S01]  /*0d00*/  LDC.64 R8, c[0x0][0x220] ;  /* 0x00008800ff087b82 */ /* 0x000ee20000000a00 */
[----:B------:R-:W-:Y:S02]  /*0d10*/  IMAD.MOV.U32 R3, RZ, RZ, 0x70 ;  /* 0x00000070ff037424 */ /* 0x000fe400078e00ff */
[----:B---3--:R3:W-:Y:S03]  /*0d20*/  STS.64 [UR7], R8 ;  /* 0x00000008ff007988 */ /* 0x0087e60008000a07 */
[----:B-1----:R-:W-:-:S05]  /*0d30*/  LOP3.LUT R2, R2, 0x10, R3, 0xd8, !PT ;  /* 0x0000001002027812 */ /* 0x002fca00078ed803 */
[----:B------:R3:W-:Y:S02]  /*0d40*/  STS [UR7+0x8], R2 ;  /* 0x00000802ff007988 */ /* 0x0007e40008000807 */
.L_x_31:
[----:B----4-:R-:W-:Y:S05]  /*0d50*/  BSYNC B2 ;  /* 0x0000000000027941 */ /* 0x010fea0003800000 */
.L_x_30:
[----:B------:R-:W-:Y:S04]  /*0d60*/  BSSY B3, `(.L_x_32) ;  /* 0x0000011000037945 */ /* 0x000fe80003800000 */
[----:B------:R-:W-:Y:S04]  /*0d70*/  BSSY B2, `(.L_x_33) ;  /* 0x000000e000027945 */ /* 0x000fe80003800000 */
[----:B------:R-:W-:Y:S05]  /*0d80*/  @P2 BRA `(.L_x_34) ;  /* 0x0000000000242947 */ /* 0x000fea0003800000 */
[----:B-1-3--:R-:W1:Y:S01]  /*0d90*/  LDS R2, [UR7+0x34] ;  /* 0x00003407ff027984 */ /* 0x00ae620008000800 */
[----:B------:R-:W-:-:S05]  /*0da0*/  IMAD.MOV.U32 R3, RZ, RZ, 0x3f000000 ;  /* 0x3f000000ff037424 */ /* 0x000fca00078e00ff */
[----:B-1----:R-:W-:-:S05]  /*0db0*/  LOP3.LUT R2, R2, 0xff000000, R3, 0xb8, !PT ;  /* 0xff00000002027812 */ /* 0x002fca00078eb803 */
[----:B------:R1:W-:Y:S01]  /*0dc0*/  STS [UR7+0x34], R2 ;  /* 0x00003402ff007988 */ /* 0x0003e20008000807 */
[----:B------:R-:W-:Y:S05]  /*0dd0*/  @P2 BRA `(.L_x_35) ;  /* 0x00000000001c2947 */ /* 0x000fea0003800000 */
[----:B-1----:R-:W1:Y:S01]  /*0de0*/  LDS R2, [UR7+0x38] ;  /* 0x00003807ff027984 */ /* 0x002e620008000800 */
[----:B------:R-:W-:-:S05]  /*0df0*/  IMAD.MOV.U32 R3, RZ, RZ, 0xff ;  /* 0x000000ffff037424 */ /* 0x000fca00078e00ff */
[----:B-1----:R-:W-:-:S05]  /*0e00*/  LOP3.LUT R2, R2, 0xff, R3, 0xb8, !PT ;  /* 0x000000ff02027812 */ /* 0x002fca00078eb803 */
[----:B------:R4:W-:Y:S02]  /*0e10*/  STS [UR7+0x38], R2 ;  /* 0x00003802ff007988 */ /* 0x0009e40008000807 */
.L_x_34:
[----:B------:R-:W-:Y:S05]  /*0e20*/  @P2 BREAK B2 ;  /* 0x0000000000022942 */ /* 0x000fea0003800000 */
[----:B------:R-:W-:Y:S05]  /*0e30*/  @P2 BRA `(.L_x_36) ;  /* 0x00000000000c2947 */ /* 0x000fea0003800000 */
[----:B------:R1:W-:Y:S02]  /*0e40*/  STS [UR7+0x20], R5 ;  /* 0x00002005ff007988 */ /* 0x0003e40008000807 */
.L_x_35:
[----:B------:R-:W-:Y:S05]  /*0e50*/  BSYNC B2 ;  /* 0x0000000000027941 */ /* 0x000fea0003800000 */
.L_x_33:
[----:B------:R1:W-:Y:S02]  /*0e60*/  @!P2 STS [UR7+0x24], R4 ;  /* 0x00002404ff00a988 */ /* 0x0003e40008000807 */
.L_x_36:
[----:B------:R-:W-:Y:S05]  /*0e70*/  BSYNC B3 ;  /* 0x0000000000037941 */ /* 0x000fea0003800000 */
.L_x_32:
[----:B------:R-:W-:Y:S05]  /*0e80*/  WARPSYNC.ALL ;  /* 0x0000000000007948 */ /* 0x000fea0003800000 */
[----:B------:R-:W-:Y:S04]  /*0e90*/  BSSY B3, `(.L_x_37) ;  /* 0x000000e000037945 */ /* 0x000fe80003800000 */
[----:B------:R-:W-:Y:S05]  /*0ea0*/  @P2 BRA `(.L_x_38) ;  /* 0x0000000000302947 */ /* 0x000fea0003800000 */
[----:B------:R-:W5:Y:S01]  /*0eb0*/  LDS R3, [UR7+0x34] ;  /* 0x00003407ff037984 */ /* 0x000f620008000800 */
[----:B-1----:R-:W1:Y:S03]  /*0ec0*/  LDC.64 R4, c[0x0][0x248] ;  /* 0x00009200ff047b82 */ /* 0x002e660000000a00 */
[----:B---34-:R-:W3:Y:S01]  /*0ed0*/  LDS R2, [UR7+0x1c] ;  /* 0x00001c07ff027984 */ /* 0x018ee20008000800 */
[C---:B-1----:R-:W-:Y:S01]  /*0ee0*/  SHF.L.U64.HI R5, R4.reuse, 0x1, R5 ;  /* 0x0000000104057819 */ /* 0x042fe20000010205 */
[----:B------:R-:W-:-:S03]  /*0ef0*/  IMAD.SHL.U32 R4, R4, 0x2, RZ ;  /* 0x0000000204047824 */ /* 0x000fc600078e00ff */
[--C-:B------:R-:W-:Y:S02]  /*0f00*/  SHF.R.U32.HI R7, RZ, 0x4, R5.reuse ;  /* 0x00000004ff077819 */ /* 0x100fe40000011605 */
[----:B------:R-:W-:-:S05]  /*0f10*/  SHF.R.U64 R4, R4, 0x4, R5 ;  /* 0x0000000404047819 */ /* 0x000fca0000001205 */
[----:B------:R1:W-:Y:S01]  /*0f20*/  STS [UR7+0xc], R4 ;  /* 0x00000c04ff007988 */ /* 0x0003e20008000807 */
[----:B-----5:R-:W-:Y:S02]  /*0f30*/  LOP3.LUT R3, R3, 0x7, RZ, 0xb8, !PT ;  /* 0x0000000703037812 */ /* 0x020fe400078eb8ff */
[----:B---3--:R-:W-:-:S03]  /*0f40*/  LOP3.LUT R2, R2, 0xf, R7, 0xb8, !PT ;  /* 0x0000000f02027812 */ /* 0x008fc600078eb807 */
[----:B------:R1:W-:Y:S04]  /*0f50*/  STS [UR7+0x34], R3 ;  /* 0x00003403ff007988 */ /* 0x0003e80008000807 */
[----:B------:R1:W-:Y:S02]  /*0f60*/  STS [UR7+0x1c], R2 ;  /* 0x00001c02ff007988 */ /* 0x0003e40008000807 */
.L_x_38:
[----:B------:R-:W-:Y:S05]  /*0f70*/  BSYNC B3 ;  /* 0x0000000000037941 */ /* 0x000fea0003800000 */
.L_x_37:
[----:B------:R-:W-:Y:S04]  /*0f80*/  BSSY B3, `(.L_x_39) ;  /* 0x000001a000037945 */ /* 0x000fe80003800000 */
[----:B------:R-:W-:Y:S04]  /*0f90*/  BSSY B4, `(.L_x_40) ;  /* 0x0000015000047945 */ /* 0x000fe80003800000 */
[----:B------:R-:W-:Y:S05]  /*0fa0*/  @P2 BRA `(.L_x_41) ;  /* 0x0000000000202947 */ /* 0x000fea0003800000 */
[----:B-1-34-:R-:W1:Y:S02]  /*0fb0*/  LDS R2, [UR7+0x34] ;  /* 0x00003407ff027984 */ /* 0x01ae640008000800 */
[----:B-1----:R-:W-:-:S05]  /*0fc0*/  LOP3.LUT R2, R2, 0x38, RZ, 0xb8, !PT ;  /* 0x0000003802027812 */ /* 0x002fca00078eb8ff */
[----:B------:R1:W-:Y:S01]  /*0fd0*/  STS [UR7+0x34], R2 ;  /* 0x00003402ff007988 */ /* 0x0003e20008000807 */
[----:B------:R-:W-:Y:S05]  /*0fe0*/  @P2 BRA `(.L_x_42) ;  /* 0x0000000000202947 */ /* 0x000fea0003800000 */
[----:B-1----:R-:W1:Y:S01]  /*0ff0*/  LDS R2, [UR7+0x8] ;  /* 0x00000807ff027984 */ /* 0x002e620008000800 */
[----:B------:R-:W-:-:S05]  /*1000*/  IMAD.MOV.U32 R3, RZ, RZ, 0x780 ;  /* 0x00000780ff037424 */ /* 0x000fca00078e00ff */
[----:B-1----:R-:W-:-:S05]  /*1010*/  LOP3.LUT R2, R2, 0x500, R3, 0xd8, !PT ;  /* 0x0000050002027812 */ /* 0x002fca00078ed803 */
[----:B------:R1:W-:Y:S02]  /*1020*/  STS [UR7+0x8], R2 ;  /* 0x00000802ff007988 */ /* 0x0003e40008000807 */
.L_x_41:
[----:B------:R-:W-:Y:S05]  /*1030*/  @P2 BRA `(.L_x_43) ;  /* 0x0000000000282947 */ /* 0x000fea0003800000 */
[----:B-1-34-:R-:W1:Y:S02]  /*1040*/  LDS R2, [UR7+0x8] ;  /* 0x00000807ff027984 */ /* 0x01ae640008000800 */
[----:B-1----:R-:W-:-:S05]  /*1050*/  LOP3.LUT R2, R2, 0x1800, RZ, 0xb8, !PT ;  /* 0x0000180002027812 */ /* 0x002fca00078eb8ff */
[----:B------:R3:W-:Y:S02]  /*1060*/  STS [UR7+0x8], R2 ;  /* 0x00000802ff007988 */ /* 0x0007e40008000807 */
.L_x_42:
[----:B------:R-:W-:Y:S05]  /*1070*/  @P2 BREAK B4 ;  /* 0x0000000000042942 */ /* 0x000fea0003800000 */
[----:B------:R-:W-:Y:S05]  /*1080*/  @P2 BRA `(.L_x_44) ;  /* 0x0000000000242947 */ /* 0x000fea0003800000 */
[----:B-1-3--:R-:W1:Y:S01]  /*1090*/  LDS R2, [UR7+0x8] ;  /* 0x00000807ff027984 */ /* 0x00ae620008000800 */
[----:B------:R-:W-:-:S05]  /*10a0*/  IMAD.MOV.U32 R3, RZ, RZ, 0x6000 ;  /* 0x00006000ff037424 */ /* 0x000fca00078e00ff */
[----:B-1----:R-:W-:-:S04]  /*10b0*/  LOP3.LUT R2, R2, 0x6000, R3, 0xd8, !PT ;  /* 0x0000600002027812 */ /* 0x002fc800078ed803 */
[----:B------:R-:W-:-:S05]  /*10c0*/  LOP3.LUT R2, R2, 0x400000, RZ, 0xb8, !PT ;  /* 0x0040000002027812 */ /* 0x000fca00078eb8ff */
[----:B------:R1:W-:Y:S02]  /*10d0*/  STS [UR7+0x8], R2 ;  /* 0x00000802ff007988 */ /* 0x0003e40008000807 */
.L_x_43:
[----:B------:R-:W-:Y:S05]  /*10e0*/  BSYNC B4 ;  /* 0x0000000000047941 */ /* 0x000fea0003800000 */
.L_x_40:
[----:B-1-34-:R-:W1:Y:S02]  /*10f0*/  @!P2 LDS R2, [UR7+0x8] ;  /* 0x00000807ff02a984 */ /* 0x01ae640008000800 */
[----:B-1----:R-:W-:-:S05]  /*1100*/  @!P2 LOP3.LUT R2, R2, 0x8000, RZ, 0xb8, !PT ;  /* 0x000080000202a812 */ /* 0x002fca00078eb8ff */
[----:B------:R4:W-:Y:S02]  /*1110*/  @!P2 STS [UR7+0x8], R2 ;  /* 0x00000802ff00a988 */ /* 0x0009e40008000807 */
.L_x_44:
[----:B------:R-:W-:Y:S05]  /*1120*/  BSYNC B3 ;  /* 0x0000000000037941 */ /* 0x000fea0003800000 */
.L_x_39:
[----:B------:R-:W-:Y:S05]  /*1130*/  WARPSYNC.ALL ;  /* 0x0000000000007948 */ /* 0x000fea0003800000 */
[----:B------:R-:W-:Y:S01]  /*1140*/  UIADD3 UR4, UR4, 0x100, URZ ;  /* 0x0000010004047890 */ /* 0x000fe2000fffe03f */
[----:B------:R-:W-:Y:S01]  /*1150*/  ISETP.GE.AND P1, PT, R15, 0x1, PT ;  /* 0x000000010f00780c */ /* 0x000fe20003f26270 */
[----:B------:R-:W-:Y:S01]  /*1160*/  IMAD.MOV.U32 R88, RZ, RZ, RZ ;  /* 0x000000ffff587224 */ /* 0x000fe200078e00ff */
[----:B------:R-:W-:Y:S01]  /*1170*/  SHF.R.U32.HI R7, RZ, 0x5, R0 ;  /* 0x00000005ff077819 */ /* 0x000fe20000011600 */
[----:B------:R-:W-:-:S04]  /*1180*/  UIADD3 UR24, UP0, UR4, UR24, URZ ;  /* 0x0000001804187290 */ /* 0x000fc8000ff1e03f */
[----:B------:R-:W-:Y:S01]  /*1190*/  ULEA.HI.X.SX32 UR25, UR4, UR25, 0x1, UP0 ;  /* 0x0000001904197291 */ /* 0x000fe200080f0e3f */
[----:B------:R-:W-:Y:S11]  /*11a0*/  @P0 BRA `(.L_x_45) ;  /* 0x0000000000280947 */ /* 0x000ff60003800000 */
[----:B-1-34-:R-:W1:Y:S01]  /*11b0*/  S2R R2, SR_LANEID ;  /* 0x0000000000027919 */ /* 0x01ae620000000000 */
[----:B------:R-:W-:Y:S05]  /*11c0*/  WARPSYNC.ALL ;  /* 0x0000000000007948 */ /* 0x000fea0003800000 */
[----:B-1----:R-:W-:-:S05]  /*11d0*/  IMAD.SHL.U32 R4, R2, 0x4, RZ ;  /* 0x0000000402047824 */ /* 0x002fca00078e00ff */
[----:B------:R-:W1:Y:S01]  /*11e0*/  LDS R5, [R4+UR7] ;  /* 0x0000000704057984 */ /* 0x000e620008000800 */
[----:B------:R-:W-:-:S05]  /*11f0*/  IADD3 R2, P3, R4, UR24, RZ ;  /* 0x0000001804027c10 */ /* 0x000fca000ff7e0ff */
[----:B------:R-:W-:-:S05]  /*1200*/  IMAD.X R3, RZ, RZ, UR25, P3 ;  /* 0x00000019ff037e24 */ /* 0x000fca00098e06ff */
[----:B-1----:R1:W3:Y:S01]  /*1210*/  ATOMG.E.EXCH.STRONG.GPU PT, RZ, [R2], R5 ;  /* 0x0000000502ff73a8 */ /* 0x0022e200041ee100 */
[----:B------:R-:W-:-:S04]  /*1220*/  DEPBAR {5,4,3,2,1,0} ;  /* 0x0000003f0000791a */ /* 0x000fc80000000000 */
[----:B------:R1:W-:Y:S01]  /*1230*/  UTMACCTL.IV [UR24] ;  /* 0x00000000180079b9 */ /* 0x0003e20008000000 */
[----:B------:R-:W-:Y:S01]  /*1240*/  NOP ;  /* 0x0000000000007918 */ /* 0x000fe20000000000 */
.L_x_45:
[----:B------:R-:W-:Y:S05]  /*1250*/  @P0 BRA `(.L_x_46) ;  /* 0x00000000000c0947 */ /* 0x000fea0003800000 */
[----:B------:R0:W-:Y:S01]  /*1260*/  UTMACMDFLUSH ;  /* 0x00000000000079b7 */ /* 0x0001e20000000000 */
[----:B------:R-:W-:Y:S05]  /*1270*/  @P0 BRA `(.L_x_46) ;  /* 0x0000000000040947 */ /* 0x000fea0003800000 */
[----:B------:R-:W-:-:S04]  /*1280*/  DEPBAR.LE SB0, 0x0 ;  /* 0x000080000000791a */ /* 0x000fc80000000000 */
.L_x_46:
[----:B------:R-:W-:Y:S05]  /*1290*/  WARPSYNC.ALL ;  /* 0x0000000000007948 */ /* 0x000fea0003800000 */
[----:B---3--:R-:W-:Y:S01]  /*12a0*/  BAR.SYNC.DEFER_BLOCKING 0x0 ;  /* 0x0000000000007b1d */ /* 0x008fe20000010000 */
[----:B------:R-:W-:Y:S01]  /*12b0*/  R2UR UR26, R7 ;  /* 0x00000000071a72ca */ /* 0x000fe200000e0000 */
[----:B------:R-:W-:Y:S01]  /*12c0*/  USHF.L.U32 UR27, UR36, 0x7, URZ ;  /* 0x00000007241b7899 */ /* 0x000fe2000800063f */
[----:B------:R-:W-:Y:S01]  /*12d0*/  IMAD.MOV.U32 R89, RZ, RZ, RZ ;  /* 0x000000ffff597224 */ /* 0x000fe200078e00ff */
[----:B------:R-:W-:Y:S01]  /*12e0*/  USHF.L.U32 UR11, UR37, 0x8, URZ ;  /* 0x00000008250b7899 */ /* 0x000fe2000800063f */
[----:B------:R-:W-:Y:S01]  /*12f0*/  CS2R R90, SRZ ;  /* 0x00000000005a7805 */ /* 0x000fe2000001ff00 */
[----:B------:R-:W-:Y:S01]  /*1300*/  VOTEU.ALL UP0, P2 ;  /* 0x00000000003f7886 */ /* 0x000fe20001000000 */
[----:B------:R-:W-:Y:S01]  /*1310*/  UMOV UR4, 0x1 ;  /* 0x0000000100047882 */ /* 0x000fe20000000000 */
[----:B------:R-:W-:Y:S01]  /*1320*/  VOTEU.ALL UP1, P2 ;  /* 0x00000000003f7886 */ /* 0x000fe20001020000 */
[----:B------:R-:W-:-:S02]  /*1330*/  CS2R R92, SRZ ;  /* 0x00000000005c7805 */ /* 0x000fc4000001ff00 */
[----:B------:R-:W-:Y:S01]  /*1340*/  CS2R R94, SRZ ;  /* 0x00000000005e7805 */ /* 0x000fe2000001ff00 */
[----:B------:R-:W-:-:S04]  /*1350*/  @!UP0 UIADD3 UR8, -UR4, 0x100000, URZ ;  /* 0x0010000004088890 */ /* 0x000fc8000fffe13f */
[----:B------:R-:W-:Y:S02]  /*1360*/  @!UP0 USHF.L.U32 UR9, UR8, 0xb, URZ ;  /* 0x0000000b08098899 */ /* 0x000fe4000800063f */
[----:B------:R-:W-:Y:S01]  /*1370*/  @!UP0 USHF.L.U32 UR8, UR8, 0x1, URZ ;  /* 0x0000000108088899 */ /* 0x000fe2000800063f */
[----:B------:R-:W-:Y:S01]  /*1380*/  CS2R R96, SRZ ;  /* 0x0000000000607805 */ /* 0x000fe2000001ff00 */
[----:B------:R-:W-:-:S04]  /*1390*/  @!UP0 UIADD3 UR4, -UR4, 0x100000, URZ ;  /* 0x0010000004048890 */ /* 0x000fc8000fffe13f */
[----:B------:R-:W-:Y:S02]  /*13a0*/  @!UP0 USHF.L.U32 UR5, UR4, 0xb, URZ ;  /* 0x0000000b04058899 */ /* 0x000fe4000800063f */
[----:B------:R-:W-:Y:S01]  /*13b0*/  @!UP0 USHF.L.U32 UR4, UR4, 0x1, URZ ;  /* 0x0000000104048899 */ /* 0x000fe2000800063f */
[----:B------:R-:W-:Y:S01]  /*13c0*/  CS2R R98, SRZ ;  /* 0x0000000000627805 */ /* 0x000fe2000001ff00 */
[----:B------:R-:W-:Y:S01]  /*13d0*/  VOTEU.ALL UP0, P2 ;  /* 0x00000000003f7886 */ /* 0x000fe20001000000 */
[----:B------:R-:W-:Y:S02]  /*13e0*/  CS2R R100, SRZ ;  /* 0x0000000000647805 */ /* 0x000fe4000001ff00 */
[----:B------:R-:W-:Y:S02]  /*13f0*/  CS2R R102, SRZ ;  /* 0x0000000000667805 */ /* 0x000fe4000001ff00 */
[----:B------:R-:W-:Y:S02]  /*1400*/  CS2R R104, SRZ ;  /* 0x0000000000687805 */ /* 0x000fe4000001ff00 */
[----:B------:R-:W-:-:S02]  /*1410*/  CS2R R106, SRZ ;  /* 0x00000000006a7805 */ /* 0x000fc4000001ff00 */
[----:B------:R-:W-:Y:S02]  /*1420*/  CS2R R108, SRZ ;  /* 0x00000000006c7805 */ /* 0x000fe4000001ff00 */
[----:B------:R-:W-:Y:S02]  /*1430*/  CS2R R110, SRZ ;  /* 0x00000000006e7805 */ /* 0x000fe4000001ff00 */
[----:B------:R-:W-:Y:S02]  /*1440*/  CS2R R112, SRZ ;  /* 0x0000000000707805 */ /* 0x000fe4000001ff00 */
[----:B------:R-:W-:Y:S01]  /*1450*/  CS2R R114, SRZ ;  /* 0x0000000000727805 */ /* 0x000fe2000001ff00 */
[----:B------:R-:W3:Y:S02]  /*1460*/  FENCE.VIEW.ASYNC.S ;  /* 0x00000000000073c6 */ /* 0x000ee40000000000 */
[----:B---3--:R3:W4:Y:S02]  /*1470*/  @!UP0 SYNCS.EXCH.64 URZ, [UR7+0x18000], UR8 ;  /* 0x01800008073f85b2 */ /* 0x0087240008000100 */
[----:B----4-:R-:W-:Y:S01]  /*1480*/  BAR.SYNC.DEFER_BLOCKING 0x0 ;  /* 0x0000000000007b1d */ /* 0x010fe20000010000 */
[----:B------:R-:W-:-:S02]  /*1490*/  CS2R R116, SRZ ;  /* 0x0000000000747805 */ /* 0x000fc4000001ff00 */
[----:B------:R-:W-:Y:S02]  /*14a0*/  CS2R R118, SRZ ;  /* 0x0000000000767805 */ /* 0x000fe4000001ff00 */
[----:B------:R-:W-:Y:S02]  /*14b0*/  CS2R R120, SRZ ;  /* 0x0000000000787805 */ /* 0x000fe4000001ff00 */
[----:B------:R-:W-:Y:S02]  /*14c0*/  CS2R R122, SRZ ;  /* 0x00000000007a7805 */ /* 0x000fe4000001ff00 */
[----:B------:R-:W-:Y:S02]  /*14d0*/  CS2R R124, SRZ ;  /* 0x00000000007c7805 */ /* 0x000fe4000001ff00 */
[----:B------:R-:W-:Y:S02]  /*14e0*/  CS2R R126, SRZ ;  /* 0x00000000007e7805 */ /* 0x000fe4000001ff00 */
        /* <DEDUP_REMOVED lines=17> */
[----:B------:R3:W4:Y:S01]  /*1600*/  @!UP1 SYNCS.EXCH.64 URZ, [UR7+0x18008], UR4 ;  /* 0x01800804073f95b2 */ /* 0x0007220008000100 */
        /* <DEDUP_REMOVED lines=26> */
[----:B------:R-:W-:Y:S01]  /*17b0*/  CS2R R86, SRZ ;  /* 0x0000000000567805 */ /* 0x000fe2000001ff00 */
[----:B----4-:R-:W-:Y:S06]  /*17c0*/  @!P1 BRA `(.L_x_47) ;  /* 0x00000008004c9947 */ /* 0x010fec0003800000 */
        /* <DEDUP_REMOVED lines=64> */
[----:B---3--:R-:W-:Y:S01]  /*1bd0*/  UMOV UR4, URZ ;  /* 0x0000003f00047c82 */ /* 0x008fe20008000000 */
[----:B------:R-:W-:-:S05]  /*1be0*/  UMOV UR10, URZ ;  /* 0x0000003f000a7c82 */ /* 0x000fca0008000000 */
.L_x_49:
[----:B------:R-:W-:Y:S01]  /*1bf0*/  BAR.SYNC.DEFER_BLOCKING 0x0 ;  /* 0x0000000000007b1d */ /* 0x000fe20000010000 */
[----:B------:R-:W-:Y:S01]  /*1c00*/  ULEA UR28, UR4, UR7, 0x3 ;  /* 0x00000007041c7291 */ /* 0x000fe2000f8e183f */
[----:B-1----:R-:W-:Y:S01]  /*1c10*/  @!P2 IMAD.MOV.U32 R2, RZ, RZ, 0xc000 ;  /* 0x0000c000ff02a424 */ /* 0x002fe200078e00ff */
[----:B------:R-:W-:Y:S01]  /*1c20*/  ELECT P0, URZ, PT ;  /* 0x00000000003f782f */ /* 0x000fe20003800000 */
[----:B------:R-:W-:-:S03]  /*1c30*/  ULEA UR8, UR4, UR7, 0xf ;  /* 0x0000000704087291 */ /* 0x000fc6000f8e783f */
[----:B------:R-:W-:Y:S02]  /*1c40*/  ISETP.LT.U32.AND P0, PT, R6, 0x20, P0 ;  /* 0x000000200600780c */ /* 0x000fe40000701070 */
[----:B------:R-:W-:Y:S01]  /*1c50*/  ELECT P1, URZ, PT ;  /* 0x00000000003f782f */ /* 0x000fe20003820000 */
[----:B------:R-:W-:-:S03]  /*1c60*/  ULEA UR5, UR4, UR7, 0xe ;  /* 0x0000000704057291 */ /* 0x000fc6000f8e703f */
[----:B------:R-:W-:Y:S01]  /*1c70*/  ISETP.LT.U32.AND P1, PT, R6, 0x40, P1 ;  /* 0x000000400600780c */ /* 0x000fe20000f21070 */
[----:B------:R-:W-:Y:S02]  /*1c80*/  ULOP3.LUT UR16, UR26, 0x1, URZ, 0xc0, !UPT ;  /* 0x000000011a107892 */ /* 0x000fe4000f8ec03f */
[----:B------:R-:W-:Y:S02]  /*1c90*/  UIADD3 UR6, UR5, 0x10000, URZ ;  /* 0x0001000005067890 */ /* 0x000fe4000fffe03f */
[----:B------:R-:W-:Y:S02]  /*1ca0*/  ULEA UR18, UR16, UR27, 0x6 ;  /* 0x0000001b10127291 */ /* 0x000fe4000f8e303f */
[----:B------:R-:W-:Y:S01]  /*1cb0*/  ULEA UR16, UR16, UR6, 0xd ;  /* 0x0000000610107291 */ /* 0x000fe2000f8e683f */
[----:B------:R-:W-:Y:S01]  /*1cc0*/  VOTEU.ANY UP0, P0 ;  /* 0x00000000003f7886 */ /* 0x000fe20000000100 */
[----:B------:R-:W-:Y:S01]  /*1cd0*/  VOTEU.ANY UP2, P0 ;  /* 0x00000000003f7886 */ /* 0x000fe20000040100 */
[----:B------:R-:W-:Y:S01]  /*1ce0*/  UMOV UR19, UR10 ;  /* 0x0000000a00137c82 */ /* 0x000fe20008000000 */
[----:B------:R1:W-:Y:S01]  /*1cf0*/  @!P2 SYNCS.ARRIVE.TRANS64 RZ, [UR28+0x18000], R2 ;  /* 0x01800002ffffa9a7 */ /* 0x0003e2000800001c */
[----:B------:R3:W-:Y:S06]  /*1d00*/  MEMBAR.ALL.CTA ;  /* 0x0000000000007992 */ /* 0x0007ec0000008000 */
[----:B---3--:R-:W3:Y:S01]  /*1d10*/  FENCE.VIEW.ASYNC.S ;  /* 0x00000000000073c6 */ /* 0x008ee20000000000 */
[----:B------:R-:W-:Y:S01]  /*1d20*/  @UP0 UIADD3 UR9, UR28, 0x18000, URZ ;  /* 0x000180001c090890 */ /* 0x000fe2000fffe03f */
[----:B------:R-:W-:Y:S01]  /*1d30*/  @UP0 UMOV UR12, UR20 ;  /* 0x00000014000c0c82 */ /* 0x000fe20008000000 */
[----:B------:R-:W-:Y:S01]  /*1d40*/  @UP0 UMOV UR13, UR21 ;  /* 0x00000015000d0c82 */ /* 0x000fe20008000000 */
[----:B---3--:R-:W-:Y:S01]  /*1d50*/  VOTEU.ANY UP1, P1 ;  /* 0x00000000003f7886 */ /* 0x008fe20000820100 */
[----:B------:R-:W-:Y:S01]  /*1d60*/  VOTEU.ANY UP3, P1 ;  /* 0x00000000003f7886 */ /* 0x000fe20000860100 */
[----:B-1----:R-:W-:Y:S01]  /*1d70*/  SHF.L.U32 R2, R13, 0x1f, RZ ;  /* 0x0000001f0d027819 */ /* 0x002fe200000006ff */
[----:B------:R-:W-:-:S02]  /*1d80*/  USHF.L.U32 UR5, UR26, 0x7, URZ ;  /* 0x000000071a057899 */ /* 0x000fc4000800063f */
[----:B------:R-:W-:Y:S01]  /*1d90*/  @UP1 UIADD3 UR17, UR28, 0x18000, URZ ;  /* 0x000180001c111890 */ /* 0x000fe2000fffe03f */
[----:B------:R-:W-:Y:S01]  /*1da0*/  @UP1 UMOV UR14, UR22 ;  /* 0x00000016000e1c82 */ /* 0x000fe20008000000 */
[----:B------:R-:W-:Y:S01]  /*1db0*/  @UP1 UMOV UR15, UR23 ;  /* 0x00000017000f1c82 */ /* 0x000fe20008000000 */
[----:B------:R-:W-:Y:S02]  /*1dc0*/  ULOP3.LUT UR5, UR5, 0x200, URZ, 0xc0, !UPT ;  /* 0x0000020005057892 */ /* 0x000fe4000f8ec03f */
[----:B------:R-:W-:Y:S02]  /*1dd0*/  USHF.R.U32.HI UR6, URZ, 0x4, UR6 ;  /* 0x000000043f067899 */ /* 0x000fe40008011606 */
[----:B------:R-:W-:Y:S02]  /*1de0*/  ULEA.HI UR5, UR8, UR5, URZ, 0x1c ;  /* 0x0000000508057291 */ /* 0x000fe4000f8fe03f */
[----:B------:R-:W-:Y:S02]  /*1df0*/  USGXT.U32 UR6, UR6, 0xe ;  /* 0x0000000e0606789a */ /* 0x000fe40008000000 */
[----:B------:R-:W-:Y:S01]  /*1e00*/  ULOP3.LUT UR5, UR5, 0x3fff, URZ, 0xc0, !UPT ;  /* 0x00003fff05057892 */ /* 0x000fe2000f8ec03f */
[----:B------:R-:W-:Y:S06]  /*1e10*/  BAR.SYNC.DEFER_BLOCKING 0x0 ;  /* 0x0000000000007b1d */ /* 0x000fec0000010000 */
[----:B------:R1:W-:Y:S02]  /*1e20*/  @UP2 UTMALDG.2D [UR8], [UR12] ;  /* 0x000000080c0025b4 */ /* 0x0003e40008008000 */
[----:B------:R-:W-:Y:S01]  /*1e30*/  BAR.SYNC.DEFER_BLOCKING 0x0 ;  /* 0x0000000000007b1d */ /* 0x000fe20000010000 */
[----:B-1----:R-:W-:-:S05]  /*1e40*/  ULOP3.LUT UR8, UR6, 0x2000000, URZ, 0xfc, !UPT ;  /* 0x0200000006087892 */ /* 0x002fca000f8efc3f */
[----:B------:R-:W-:Y:S01]  /*1e50*/  UMOV UR12, UR5 ;  /* 0x00000005000c7c82 */ /* 0x000fe20008000000 */
[----:B------:R-:W-:Y:S01]  /*1e60*/  UMOV UR13, 0x40000040 ;  /* 0x40000040000d7882 */ /* 0x000fe20000000000 */
[----:B------:R1:W-:Y:S01]  /*1e70*/  @UP3 UTMALDG.2D [UR16], [UR14] ;  /* 0x000000100e0035b4 */ /* 0x0003e20008008000 */
[----:B------:R-:W-:Y:S06]  /*1e80*/  BAR.SYNC.DEFER_BLOCKING 0x0 ;  /* 0x0000000000007b1d */ /* 0x000fec0000010000 */
[----:B-1----:R-:W-:Y:S01]  /*1e90*/  UMOV UR14, UR8 ;  /* 0x00000008000e7c82 */ /* 0x002fe20008000000 */
[----:B------:R-:W-:Y:S01]  /*1ea0*/  UMOV UR15, 0x40000040 ;  /* 0x40000040000f7882 */ /* 0x000fe20000000000 */
[----:B------:R-:W1:Y:S02]  /*1eb0*/  SYNCS.PHASECHK.TRANS64.TRYWAIT P0, [UR28+0x18000], R2 ;  /* 0x01800002ff0075a7 */ /* 0x000e64000800015c */
[----:B-1----:R-:W-:Y:S05]  /*1ec0*/  @!P0 BRA `(.L_x_48) ;  /* 0x0000000800608947 */ /* 0x002fea0003800000 */
.L_x_50:
[----:B------:R-:W-:Y:S02]  /*1ed0*/  WARPGROUP.DEPBAR.LE gsb0, 0x0 ;  /* 0x00008000000079c5 */ /* 0x000fe40000010000 */
[----:B------:R-:W-:Y:S01]  /*1ee0*/  WARPGROUP.ARRIVE ;  /* 0x00000000000079c5 */ /* 0x000fe20000000000 */
[----:B------:R-:W-:Y:S01]  /*1ef0*/  UIADD3 UR16, UP0, UR5, 0x2, URZ ;  /* 0x0000000205107890 */ /* 0x000fe2000ff1e03f */
[----:B------:R-:W1:Y:S01]  /*1f00*/  LDC R2, c[0x0][0x230] ;  /* 0x00008c00ff027b82 */ /* 0x000e620000000800 */
[----:B------:R-:W-:Y:S01]  /*1f10*/  UIADD3 UR18, UP1, UR6, 0x2000080, URZ ;  /* 0x0200008006127890 */ /* 0x000fe2000ff3e03f */
[----:B------:R-:W-:Y:S02]  /*1f20*/  UMOV UR5, URZ ;  /* 0x0000003f00057c82 */ /* 0x000fe40008000000 */
[----:B------:R-:W-:Y:S01]  /*1f30*/  HGMMA.64x128x16.F32.BF16 R88, gdesc[UR12].tnspB, R88 ;  /* 0x41e000000c5879f0 */ /* 0x000fe20008701858 */
[----:B------:R-:W-:Y:S01]  /*1f40*/  UMOV UR6, URZ ;  /* 0x0000003f00067c82 */ /* 0x000fe20008000000 */
[----:B------:R-:W-:-:S02]  /*1f50*/  UIADD3.X UR17, UR5, 0x40000040, URZ, UP0, !UPT ;  /* 0x4000004005117890 */ /* 0x000fc400087fe43f */
[----:B------:R-:W-:Y:S02]  /*1f60*/  UIADD3.X UR19, UR6, 0x40000040, URZ, UP1, !UPT ;  /* 0x4000004006137890 */ /* 0x000fe40008ffe43f */
[----:B------:R-:W-:Y:S02]  /*1f70*/  UIADD3.64 UR32, UR16, 0x2, URZ ;  /* 0x0000000210207897 */ /* 0x000fe4000fffe03f */
[----:B------:R-:W-:Y:S02]  /*1f80*/  UIADD3.64 UR34, UR18, 0x80, URZ ;  /* 0x0000008012227897 */ /* 0x000fe4000fffe03f */
[----:B------:R-:W-:Y:S02]  /*1f90*/  UIADD3.64 UR28, UR16, 0x4, URZ ;  /* 0x00000004101c7897 */ /* 0x000fe4000fffe03f */
[----:B------:R-:W-:Y:S02]  /*1fa0*/  UIADD3.64 UR30, UR18, 0x100, URZ ;  /* 0x00000100121e7897 */ /* 0x000fe4000fffe03f */
[----:B------:R-:W-:-:S02]  /*1fb0*/  UIADD3.64 UR12, UR16, 0x3fe, URZ ;  /* 0x000003fe100c7897 */ /* 0x000fc4000fffe03f */
[----:B------:R-:W-:Y:S02]  /*1fc0*/  UIADD3 UR10, UR10, 0x40, URZ ;  /* 0x000000400a0a7890 */ /* 0x000fe4000fffe03f */
[----:B------:R-:W-:-:S04]  /*1fd0*/  UIADD3 UR4, UR4, 0x1, URZ ;  /* 0x0000000104047890 */ /* 0x000fc8000fffe03f */
[----:B-1----:R-:W-:Y:S01]  /*1fe0*/  ISETP.LE.AND P0, PT, R2, UR10, PT ;  /* 0x0000000a02007c0c */ /* 0x002fe2000bf03270 */
[----:B------:R-:W-:-:S04]  /*1ff0*/  UISETP.NE.U32.AND UP0, UPT, UR4, 0x2, UPT ;  /* 0x000000020400788c */ /* 0x000fc8000bf05070 */
[----:B------:R-:W-:Y:S02]  /*2000*/  USEL UR5, URZ, 0x1, UP0 ;  /* 0x000000013f057887 */ /* 0x000fe40008000000 */
[----:B------:R-:W-:-:S04]  /*2010*/  USEL UR4, UR4, URZ, UP0 ;  /* 0x0000003f04047287 */ /* 0x000fc80008000000 */
[----:B------:R-:W-:Y:S01]  /*2020*/  LOP3.LUT R13, R13, UR5, RZ, 0x3c, !PT ;  /* 0x000000050d0d7c12 */ /* 0x000fe2000f8e3cff */
[----:B------:R-:W-:-:S12]  /*2030*/  HGMMA.64x128x16.F32.BF16 R88, gdesc[UR16].tnspB, R88 ;  /* 0x41e00000105879f0 */ /* 0x000fd80008701858 */
[----:B------:R-:W-:Y:S01]  /*2040*/  HGMMA.64x128x16.F32.BF16 R88, gdesc[UR32].tnspB, R88 ;  /* 0x41e00000205879f0 */ /* 0x000fe20008701858 */
[----:B------:R-:W-:-:S11]  /*2050*/  UIADD3.64 UR32, UR16, 0x402, URZ ;  /* 0x0000040210207897 */ /* 0x000fd6000fffe03f */
[----:B------:R-:W-:Y:S01]  /*2060*/  HGMMA.64x128x16.F32.BF16 R88, gdesc[UR28].tnspB, R88 ;  /* 0x41e000001c5879f0 */ /* 0x000fe20008701858 */
[----:B------:R-:W-:-:S11]  /*2070*/  UIADD3.64 UR28, UR16, 0x404, URZ ;  /* 0x00000404101c7897 */ /* 0x000fd6000fffe03f */
[----:B------:R-:W-:Y:S01]  /*2080*/  HGMMA.64x128x16.F32.BF16 R24, gdesc[UR12].tnspB, R24 ;  /* 0x41e000000c1879f0 */ /* 0x000fe20008701818 */
[----:B------:R-:W-:Y:S01]  /*2090*/  UIADD3.64 UR12, UR16, 0x400, URZ ;  /* 0x00000400100c7897 */ /* 0x000fe2000fffe03f */
[----:B------:R-:W-:Y:S01]  /*20a0*/  UMOV UR14, UR18 ;  /* 0x00000012000e7c82 */ /* 0x000fe20008000000 */
[----:B------:R-:W-:-:S09]  /*20b0*/  UMOV UR15, UR19 ;  /* 0x00000013000f7c82 */ /* 0x000fd20008000000 */
[----:B------:R-:W-:-:S12]  /*20c0*/  HGMMA.64x128x16.F32.BF16 R24, gdesc[UR12].tnspB, R24 ;  /* 0x41e000000c1879f0 */ /* 0x000fd80008701818 */
[----:B------:R-:W-:-:S12]  /*20d0*/  HGMMA.64x128x16.F32.BF16 R24, gdesc[UR32].tnspB, R24 ;  /* 0x41e00000201879f0 */ /* 0x000fd80008701818 */
[----:B------:R-:W-:Y:S01]  /*20e0*/  HGMMA.64x128x16.F32.BF16 R24, gdesc[UR28].tnspB, R24, gsb0 ;  /* 0x41e000001c1879f0 */ /* 0x000fe20008001818 */
[----:B------:R-:W-:Y:S05]  /*20f0*/  @!P0 BRA `(.L_x_49) ;  /* 0xfffffff800bc8947 */ /* 0x000fea000383ffff */
.L_x_47:
[----:B------:R-:W-:Y:S02]  /*2100*/  WARPGROUP.DEPBAR.LE gsb0, 0x0 ;  /* 0x00008000000079c5 */ /* 0x000fe40000010000 */
[----:B------:R-:W-:Y:S01]  /*2110*/  BAR.SYNC.DEFER_BLOCKING 0x0 ;  /* 0x0000000000007b1d */ /* 0x000fe20000010000 */
[C---:B-1----:R-:W-:Y:S01]  /*2120*/  IMAD.SHL.U32 R2, R0.reuse, 0x80, RZ ;  /* 0x0000008000027824 */ /* 0x042fe200078e00ff */
[----:B------:R-:W-:Y:S01]  /*2130*/  F2FP.BF16.F32.PACK_AB R88, R89, R88 ;  /* 0x000000585958723e */ /* 0x000fe200000010ff */
[----:B------:R-:W-:Y:S01]  /*2140*/  IMAD.SHL.U32 R3, R0, 0x10, RZ ;  /* 0x0000001000037824 */ /* 0x000fe200078e00ff */
[----:B------:R-:W-:Y:S02]  /*2150*/  F2FP.BF16.F32.PACK_AB R89, R91, R90 ;  /* 0x0000005a5b59723e */ /* 0x000fe400000010ff */
[----:B------:R-:W-:Y:S02]  /*2160*/  ELECT P0, URZ, PT ;  /* 0x00000000003f782f */ /* 0x000fe40003800000 */
[----:B------:R-:W-:Y:S01]  /*2170*/  LOP3.LUT R2, R2, 0x780, RZ, 0xc0, !PT ;  /* 0x0000078002027812 */ /* 0x000fe200078ec0ff */
[----:B------:R-:W-:Y:S01]  /*2180*/  ULOP3.LUT UR26, UR26, 0x1, URZ, 0xc0, !UPT ;  /* 0x000000011a1a7892 */ /* 0x000fe2000f8ec03f */
[----:B------:R-:W-:Y:S01]  /*2190*/  F2FP.BF16.F32.PACK_AB R120, R121, R120 ;  /* 0x000000787978723e */ /* 0x000fe200000010ff */
[----:B------:R-:W-:Y:S01]  /*21a0*/  UMOV UR10, UR11 ;  /* 0x0000000b000a7c82 */ /* 0x000fe20008000000 */
[----:B------:R-:W-:Y:S01]  /*21b0*/  LOP3.LUT R3, R2, 0x70, R3, 0xf8, !PT ;  /* 0x0000007002037812 */ /* 0x000fe200078ef803 */
[----:B---3--:R-:W-:Y:S01]  /*21c0*/  ULEA UR8, UR26, UR7, 0xf ;  /* 0x000000071a087291 */ /* 0x008fe2000f8e783f */
[----:B------:R-:W-:Y:S01]  /*21d0*/  F2FP.BF16.F32.PACK_AB R90, R93, R92 ;  /* 0x0000005c5d5a723e */ /* 0x000fe200000010ff */
[----:B------:R-:W-:Y:S01]  /*21e0*/  ULEA UR9, UR26, UR27, 0x6 ;  /* 0x0000001b1a097291 */ /* 0x000fe2000f8e303f */
[----:B------:R-:W-:Y:S01]  /*21f0*/  LOP3.LUT R3, R3, 0x10, R0, 0x78, !PT ;  /* 0x0000001003037812 */ /* 0x000fe200078e7800 */
[----:B------:R-:W-:Y:S01]  /*2200*/  IMAD.SHL.U32 R0, R0, 0x40, RZ ;  /* 0x0000004000007824 */ /* 0x000fe200078e00ff */
[----:B------:R-:W-:-:S02]  /*2210*/  F2FP.BF16.F32.PACK_AB R91, R95, R94 ;  /* 0x0000005e5f5b723e */ /* 0x000fc400000010ff */
[----:B------:R-:W-:Y:S02]  /*2220*/  F2FP.BF16.F32.PACK_AB R121, R123, R122 ;  /* 0x0000007a7b79723e */ /* 0x000fe400000010ff */
[----:B------:R-:W-:Y:S02]  /*2230*/  LOP3.LUT R0, R3, 0x3800, R0, 0xf8, !PT ;  /* 0x0000380003007812 */ /* 0x000fe400078ef800 */
[----:B------:R-:W-:Y:S01]  /*2240*/  F2FP.BF16.F32.PACK_AB R24, R25, R24 ;  /* 0x000000181918723e */ /* 0x000fe200000010ff */
[----:B------:R-:W1:Y:S02]  /*2250*/  @!P2 SYNCS.CCTL.IV [UR7+0x18000] ;  /* 0x01800000ff00a9b1 */ /* 0x000e640008000007 */
[----:B-1----:R-:W-:Y:S01]  /*2260*/  BAR.SYNC.DEFER_BLOCKING 0x0 ;  /* 0x0000000000007b1d */ /* 0x002fe20000010000 */
[C---:B------:R-:W-:Y:S01]  /*2270*/  LOP3.LUT R3, R0.reuse, 0x20, RZ, 0x3c, !PT ;  /* 0x0000002000037812 */ /* 0x040fe200078e3cff */
[----:B------:R-:W-:Y:S01]  /*2280*/  VIADD R2, R0, UR7 ;  /* 0x0000000700027c36 */ /* 0x000fe20008000000 */
[----:B------:R-:W-:-:S02]  /*2290*/  F2FP.BF16.F32.PACK_AB R122, R125, R124 ;  /* 0x0000007c7d7a723e */ /* 0x000fc400000010ff */
[----:B------:R-:W-:Y:S01]  /*22a0*/  F2FP.BF16.F32.PACK_AB R123, R127, R126 ;  /* 0x0000007e7f7b723e */ /* 0x000fe200000010ff */
[----:B------:R-:W-:Y:S01]  /*22b0*/  VIADD R3, R3, UR7 ;  /* 0x0000000703037c36 */ /* 0x000fe20008000000 */
[----:B------:R-:W-:Y:S02]  /*22c0*/  F2FP.BF16.F32.PACK_AB R25, R27, R26 ;  /* 0x0000001a1b19723e */ /* 0x000fe400000010ff */
[----:B------:R-:W-:Y:S02]  /*22d0*/  F2FP.BF16.F32.PACK_AB R56, R57, R56 ;  /* 0x000000383938723e */ /* 0x000fe400000010ff */
[----:B------:R-:W-:Y:S02]  /*22e0*/  F2FP.BF16.F32.PACK_AB R96, R97, R96 ;  /* 0x000000606160723e */ /* 0x000fe400000010ff */
[----:B------:R-:W-:Y:S02]  /*22f0*/  F2FP.BF16.F32.PACK_AB R26, R29, R28 ;  /* 0x0000001c1d1a723e */ /* 0x000fe400000010ff */
[----:B------:R-:W-:-:S02]  /*2300*/  F2FP.BF16.F32.PACK_AB R27, R31, R30 ;  /* 0x0000001e1f1b723e */ /* 0x000fc400000010ff */
[----:B------:R-:W-:Y:S02]  /*2310*/  F2FP.BF16.F32.PACK_AB R57, R59, R58 ;  /* 0x0000003a3b39723e */ /* 0x000fe400000010ff */
[----:B------:R-:W-:Y:S02]  /*2320*/  F2FP.BF16.F32.PACK_AB R97, R99, R98 ;  /* 0x000000626361723e */ /* 0x000fe400000010ff */
[----:B------:R-:W-:Y:S02]  /*2330*/  F2FP.BF16.F32.PACK_AB R128, R129, R128 ;  /* 0x000000808180723e */ /* 0x000fe400000010ff */
[----:B------:R-:W-:Y:S01]  /*2340*/  F2FP.BF16.F32.PACK_AB R58, R61, R60 ;  /* 0x0000003c3d3a723e */ /* 0x000fe200000010ff */
[----:B------:R-:W1:Y:S01]  /*2350*/  @!P2 SYNCS.CCTL.IV [UR7+0x18008] ;  /* 0x01800800ff00a9b1 */ /* 0x000e620008000007 */
[----:B------:R-:W-:Y:S01]  /*2360*/  F2FP.BF16.F32.PACK_AB R59, R63, R62 ;  /* 0x0000003e3f3b723e */ /* 0x000fe200000010ff */
[----:B-1----:R-:W-:Y:S01]  /*2370*/  STSM.16.M88.4 [R2], R88 ;  /* 0x0000005802007844 */ /* 0x002fe20000000200 */
[----:B------:R-:W-:-:S02]  /*2380*/  LOP3.LUT R4, R0, 0x40, RZ, 0x3c, !PT ;  /* 0x0000004000047812 */ /* 0x000fc400078e3cff */
[----:B------:R-:W-:Y:S01]  /*2390*/  F2FP.BF16.F32.PACK_AB R98, R101, R100 ;  /* 0x000000646562723e */ /* 0x000fe200000010ff */
[----:B------:R-:W-:Y:S01]  /*23a0*/  STSM.16.M88.4 [R2+0x8000], R120 ;  /* 0x0080007802007844 */ /* 0x000fe20000000200 */
[----:B------:R-:W-:Y:S01]  /*23b0*/  F2FP.BF16.F32.PACK_AB R99, R103, R102 ;  /* 0x000000666763723e */ /* 0x000fe200000010ff */
[----:B------:R-:W-:Y:S01]  /*23c0*/  VIADD R4, R4, UR7 ;  /* 0x0000000704047c36 */ /* 0x000fe20008000000 */
[----:B------:R-:W-:Y:S01]  /*23d0*/  F2FP.BF16.F32.PACK_AB R129, R131, R130 ;  /* 0x000000828381723e */ /* 0x000fe200000010ff */
[----:B------:R-:W-:Y:S01]  /*23e0*/  STSM.16.M88.4 [R2+0x4000], R24 ;  /* 0x0040001802007844 */ /* 0x000fe20000000200 */
[----:B------:R-:W-:Y:S02]  /*23f0*/  F2FP.BF16.F32.PACK_AB R32, R33, R32 ;  /* 0x000000202120723e */ /* 0x000fe400000010ff */
[----:B------:R-:W-:Y:S01]  /*2400*/  F2FP.BF16.F32.PACK_AB R130, R133, R132 ;  /* 0x000000848582723e */ /* 0x000fe200000010ff */
[----:B------:R-:W-:Y:S01]  /*2410*/  STSM.16.M88.4 [R2+0xc000], R56 ;  /* 0x00c0003802007844 */ /* 0x000fe20000000200 */
[----:B------:R-:W-:-:S02]  /*2420*/  F2FP.BF16.F32.PACK_AB R131, R135, R134 ;  /* 0x000000868783723e */ /* 0x000fc400000010ff */
[----:B------:R-:W-:Y:S01]  /*2430*/  F2FP.BF16.F32.PACK_AB R33, R35, R34 ;  /* 0x000000222321723e */ /* 0x000fe200000010ff */
[----:B------:R-:W-:Y:S01]  /*2440*/  STSM.16.M88.4 [R3], R96 ;  /* 0x0000006003007844 */ /* 0x000fe20000000200 */
[----:B------:R-:W-:Y:S02]  /*2450*/  F2FP.BF16.F32.PACK_AB R64, R65, R64 ;  /* 0x000000404140723e */ /* 0x000fe400000010ff */
[----:B------:R-:W-:Y:S01]  /*2460*/  F2FP.BF16.F32.PACK_AB R104, R105, R104 ;  /* 0x000000686968723e */ /* 0x000fe200000010ff */
[----:B------:R-:W-:Y:S01]  /*2470*/  STSM.16.M88.4 [R3+0x8000], R128 ;  /* 0x0080008003007844 */ /* 0x000fe20000000200 */
[----:B------:R-:W-:Y:S02]  /*2480*/  F2FP.BF16.F32.PACK_AB R34, R37, R36 ;  /* 0x000000242522723e */ /* 0x000fe400000010ff */
[----:B------:R-:W-:Y:S02]  /*2490*/  F2FP.BF16.F32.PACK_AB R35, R39, R38 ;  /* 0x000000262723723e */ /* 0x000fe400000010ff */
[----:B------:R-:W-:-:S02]  /*24a0*/  F2FP.BF16.F32.PACK_AB R65, R67, R66 ;  /* 0x000000424341723e */ /* 0x000fc400000010ff */
[----:B------:R-:W-:Y:S01]  /*24b0*/  F2FP.BF16.F32.PACK_AB R105, R107, R106 ;  /* 0x0000006a6b69723e */ /* 0x000fe200000010ff */
[----:B------:R-:W-:Y:S01]  /*24c0*/  STSM.16.M88.4 [R3+0x4000], R32 ;  /* 0x0040002003007844 */ /* 0x000fe20000000200 */
[----:B------:R-:W-:Y:S02]  /*24d0*/  F2FP.BF16.F32.PACK_AB R136, R137, R136 ;  /* 0x000000888988723e */ /* 0x000fe400000010ff */
[----:B------:R-:W-:Y:S02]  /*24e0*/  F2FP.BF16.F32.PACK_AB R66, R69, R68 ;  /* 0x000000444542723e */ /* 0x000fe400000010ff */
[----:B------:R-:W-:Y:S02]  /*24f0*/  F2FP.BF16.F32.PACK_AB R67, R71, R70 ;  /* 0x000000464743723e */ /* 0x000fe400000010ff */
[----:B------:R-:W-:Y:S02]  /*2500*/  LOP3.LUT R0, R0, 0x60, RZ, 0x3c, !PT ;  /* 0x0000006000007812 */ /* 0x000fe400078e3cff */
[----:B------:R-:W-:Y:S01]  /*2510*/  F2FP.BF16.F32.PACK_AB R106, R109, R108 ;  /* 0x0000006c6d6a723e */ /* 0x000fe200000010ff */
[----:B------:R-:W-:Y:S01]  /*2520*/  STSM.16.M88.4 [R3+0xc000], R64 ;  /* 0x00c0004003007844 */ /* 0x000fe20000000200 */
[----:B------:R-:W-:Y:S01]  /*2530*/  F2FP.BF16.F32.PACK_AB R107, R111, R110 ;  /* 0x0000006e6f6b723e */ /* 0x000fe200000010ff */
[----:B------:R-:W-:Y:S01]  /*2540*/  VIADD R0, R0, UR7 ;  /* 0x0000000700007c36 */ /* 0x000fe20008000000 */
[----:B------:R-:W-:-:S02]  /*2550*/  F2FP.BF16.F32.PACK_AB R137, R139, R138 ;  /* 0x0000008a8b89723e */ /* 0x000fc400000010ff */
[----:B------:R-:W-:Y:S01]  /*2560*/  F2FP.BF16.F32.PACK_AB R40, R41, R40 ;  /* 0x000000282928723e */ /* 0x000fe200000010ff */
[----:B------:R-:W-:Y:S01]  /*2570*/  STSM.16.M88.4 [R4], R104 ;  /* 0x0000006804007844 */ /* 0x000fe20000000200 */
[----:B------:R-:W-:Y:S02]  /*2580*/  F2FP.BF16.F32.PACK_AB R138, R141, R140 ;  /* 0x0000008c8d8a723e */ /* 0x000fe400000010ff */
[----:B------:R-:W-:Y:S02]  /*2590*/  F2FP.BF16.F32.PACK_AB R139, R143, R142 ;  /* 0x0000008e8f8b723e */ /* 0x000fe400000010ff */
[----:B------:R-:W-:Y:S02]  /*25a0*/  F2FP.BF16.F32.PACK_AB R41, R43, R42 ;  /* 0x0000002a2b29723e */ /* 0x000fe400000010ff */
[----:B------:R-:W-:Y:S01]  /*25b0*/  F2FP.BF16.F32.PACK_AB R72, R73, R72 ;  /* 0x000000484948723e */ /* 0x000fe200000010ff */
[----:B------:R-:W-:Y:S01]  /*25c0*/  STSM.16.M88.4 [R4+0x8000], R136 ;  /* 0x0080008804007844 */ /* 0x000fe20000000200 */
[----:B------:R-:W-:-:S02]  /*25d0*/  F2FP.BF16.F32.PACK_AB R112, R113, R112 ;  /* 0x000000707170723e */ /* 0x000fc400000010ff */
[----:B------:R-:W-:Y:S02]  /*25e0*/  F2FP.BF16.F32.PACK_AB R42, R45, R44 ;  /* 0x0000002c2d2a723e */ /* 0x000fe400000010ff */
[----:B------:R-:W-:Y:S02]  /*25f0*/  F2FP.BF16.F32.PACK_AB R43, R47, R46 ;  /* 0x0000002e2f2b723e */ /* 0x000fe400000010ff */
[----:B------:R-:W-:Y:S02]  /*2600*/  F2FP.BF16.F32.PACK_AB R73, R75, R74 ;  /* 0x0000004a4b49723e */ /* 0x000fe400000010ff */
[----:B------:R-:W-:Y:S01]  /*2610*/  F2FP.BF16.F32.PACK_AB R113, R115, R114 ;  /* 0x000000727371723e */ /* 0x000fe200000010ff */
[----:B------:R-:W-:Y:S01]  /*2620*/  STSM.16.M88.4 [R4+0x4000], R40 ;  /* 0x0040002804007844 */ /* 0x000fe20000000200 */
[----:B------:R-:W-:Y:S02]  /*2630*/  F2FP.BF16.F32.PACK_AB R144, R145, R144 ;  /* 0x000000909190723e */ /* 0x000fe400000010ff */
[----:B------:R-:W-:-:S02]  /*2640*/  F2FP.BF16.F32.PACK_AB R74, R77, R76 ;  /* 0x0000004c4d4a723e */ /* 0x000fc400000010ff */
[----:B------:R-:W-:Y:S02]  /*2650*/  F2FP.BF16.F32.PACK_AB R75, R79, R78 ;  /* 0x0000004e4f4b723e */ /* 0x000fe400000010ff */
[----:B------:R-:W-:Y:S02]  /*2660*/  F2FP.BF16.F32.PACK_AB R114, R117, R116 ;  /* 0x000000747572723e */ /* 0x000fe400000010ff */
[----:B------:R-:W-:Y:S01]  /*2670*/  F2FP.BF16.F32.PACK_AB R115, R119, R118 ;  /* 0x000000767773723e */ /* 0x000fe200000010ff */
[----:B------:R-:W-:Y:S01]  /*2680*/  STSM.16.M88.4 [R4+0xc000], R72 ;  /* 0x00c0004804007844 */ /* 0x000fe20000000200 */
[----:B------:R-:W-:Y:S02]  /*2690*/  F2FP.BF16.F32.PACK_AB R145, R147, R146 ;  /* 0x000000929391723e */ /* 0x000fe400000010ff */
[----:B------:R-:W-:Y:S01]  /*26a0*/  F2FP.BF16.F32.PACK_AB R48, R49, R48 ;  /* 0x000000303130723e */ /* 0x000fe200000010ff */
[----:B------:R-:W-:Y:S01]  /*26b0*/  STSM.16.M88.4 [R0], R112 ;  /* 0x0000007000007844 */ /* 0x000fe20000000200 */
[----:B------:R-:W-:-:S02]  /*26c0*/  F2FP.BF16.F32.PACK_AB R146, R149, R148 ;  /* 0x000000949592723e */ /* 0x000fc400000010ff */
[----:B------:R-:W-:Y:S02]  /*26d0*/  F2FP.BF16.F32.PACK_AB R147, R151, R150 ;  /* 0x000000969793723e */ /* 0x000fe400000010ff */
        /* <DEDUP_REMOVED lines=9> */
[----:B------:R-:W-:-:S03]  /*2770*/  ISETP.LT.U32.AND P0, PT, R6, 0x40, P0 ;  /* 0x000000400600780c */ /* 0x000fc60000701070 */
[----:B------:R-:W-:Y:S01]  /*2780*/  STSM.16.M88.4 [R0+0xc000], R80 ;  /* 0x00c0005000007844 */ /* 0x000fe20000000200 */
[----:B------:R1:W-:Y:S06]  /*2790*/  MEMBAR.ALL.CTA ;  /* 0x0000000000007992 */ /* 0x0003ec0000008000 */
[----:B-1----:R-:W1:Y:S03]  /*27a0*/  FENCE.VIEW.ASYNC.S ;  /* 0x00000000000073c6 */ /* 0x002e660000000000 */
[----:B-1----:R-:W-:Y:S01]  /*27b0*/  VOTEU.ANY UP0, P0 ;  /* 0x00000000003f7886 */ /* 0x002fe20000000100 */
[----:B------:R-:W-:-:S04]  /*27c0*/  VOTEU.ANY UP1, P0 ;  /* 0x00000000003f7886 */ /* 0x000fc80000020100 */
[----:B------:R-:W-:Y:S01]  /*27d0*/  @UP0 UMOV UR4, UR24 ;  /* 0x0000001800040c82 */ /* 0x000fe20008000000 */
[----:B------:R-:W-:Y:S01]  /*27e0*/  @UP0 UMOV UR5, UR25 ;  /* 0x0000001900050c82 */ /* 0x000fe20008000000 */
[----:B------:R-:W-:Y:S06]  /*27f0*/  BAR.SYNC.DEFER_BLOCKING 0x0 ;  /* 0x0000000000007b1d */ /* 0x000fec0000010000 */
[----:B------:R1:W-:Y:S01]  /*2800*/  @UP1 UTMASTG.2D [UR8], [UR4] ;  /* 0x00000008040013b5 */ /* 0x0003e20008008000 */
[----:B------:R0:W-:Y:S01]  /*2810*/  UTMACMDFLUSH ;  /* 0x00000000000079b7 */ /* 0x0001e20000000000 */
[----:B------:R-:W-:-:S04]  /*2820*/  DEPBAR.LE SB0, 0x0 ;  /* 0x000080000000791a */ /* 0x000fc80000000000 */
[----:B------:R-:W-:Y:S06]  /*2830*/  BAR.SYNC.DEFER_BLOCKING 0x0 ;  /* 0x0000000000007b1d */ /* 0x000fec0000010000 */
[----:B-1----:R-:W-:Y:S05]  /*2840*/  EXIT ;  /* 0x000000000000794d */ /* 0x002fea0003800000 */
.L_x_48:
[----:B------:R-:W1:Y:S02]  /*2850*/  SYNCS.PHASECHK.TRANS64.TRYWAIT P0, [UR28+0x18000], R2 ;  /* 0x01800002ff0075a7 */ /* 0x000e64000800015c */
[----:B-1----:R-:W-:Y:S05]  /*2860*/  @!P0 BRA `(.L_x_48) ;  /* 0xfffffffc00f88947 */ /* 0x002fea000383ffff */
[----:B------:R-:W-:Y:S05]  /*2870*/  BRA `(.L_x_50) ;  /* 0xfffffff400947947 */ /* 0x000fea000383ffff */
.L_x_51:
[----:B------:R-:W-:-:S00]  /*2880*/  BRA `(.L_x_51) ;  /* 0xfffffffc00fc7947 */ /* 0x000fc0000383ffff */
[----:B------:R-:W-:-:S00]  /*2890*/  NOP ;  /* 0x0000000000007918 */ /* 0x000fc00000000000 */
        /* <DEDUP_REMOVED lines=14> */
.L_x_52:


//--------------------- .nv.shared.gluon_wgmma    --------------------------
	.section	.nv.shared.gluon_wgmma,"aw",@nobits
	.sectionflags	@""
	.align	16
	.zero		1024


//--------------------- .nv.shared.reserved.0     --------------------------
	.section	.nv.shared.reserved.0,"aw",@nobits
	.weak		__nv_reservedSMEM_offset_0_alias
	.size		__nv_reservedSMEM_offset_0_alias, 0, 0
	.other		__nv_reservedSMEM_offset_0_alias,@"STO_CUDA_RESERVED_SHARED STV_DEFAULT"
__nv_reservedSMEM_offset_0_alias:
	.zero		0


//--------------------- .nv.constant0.gluon_wgmma --------------------------
	.section	.nv.constant0.gluon_wgmma,"a",@progbits
	.sectionflags	@""
	.align	4
.nv.constant0.gluon_wgmma:
	.zero		608


//--------------------- SYMBOLS --------------------------

	.type		.nv.reservedSmem.offset0,@object
	.size		.nv.reservedSmem.offset0,0x4
